//
// Generated by NVIDIA NVVM Compiler
//
// Compiler Build ID: CL-36424714
// Cuda compilation tools, release 13.0, V13.0.88
// Based on NVVM 20.0.0
//

.version 9.0
.target sm_100
.address_size 64

	// .globl	_Z4fillPffii
.global .align 4 .b8 precalc_xorwow_matrix[102400];
.global .align 4 .b8 precalc_xorwow_offset_matrix[102400];
.global .align 4 .b8 mrg32k3aM1[2304];
.global .align 4 .b8 mrg32k3aM2[2304];
.global .align 4 .b8 mrg32k3aM1SubSeq[2016];
.global .align 4 .b8 mrg32k3aM2SubSeq[2016];
.global .align 4 .b8 mrg32k3aM1Seq[2304];
.global .align 4 .b8 mrg32k3aM2Seq[2304];
.const .align 8 .b8 __cr_lgamma_table[72];

.visible .entry _Z4fillPffii(
	.param .u64 .ptr .align 1 _Z4fillPffii_param_0,
	.param .f32 _Z4fillPffii_param_1,
	.param .u32 _Z4fillPffii_param_2,
	.param .u32 _Z4fillPffii_param_3
)
{
	.reg .pred 	%p<2>;
	.reg .b32 	%r<8>;
	.reg .b32 	%f<2>;
	.reg .b64 	%rd<5>;

	ld.param.u64 	%rd1, [_Z4fillPffii_param_0];
	ld.param.f32 	%f1, [_Z4fillPffii_param_1];
	ld.param.u32 	%r2, [_Z4fillPffii_param_2];
	ld.param.u32 	%r3, [_Z4fillPffii_param_3];
	mov.u32 	%r4, %ctaid.x;
	mov.u32 	%r5, %ntid.x;
	mov.u32 	%r6, %tid.x;
	mad.lo.s32 	%r1, %r4, %r5, %r6;
	mul.lo.s32 	%r7, %r3, %r2;
	setp.ge.s32 	%p1, %r1, %r7;
	@%p1 bra 	$L__BB0_2;
	cvta.to.global.u64 	%rd2, %rd1;
	mul.wide.s32 	%rd3, %r1, 4;
	add.s64 	%rd4, %rd2, %rd3;
	st.global.f32 	[%rd4], %f1;
$L__BB0_2:
	ret;

}
	// .globl	_Z8diagfillPfif
.visible .entry _Z8diagfillPfif(
	.param .u64 .ptr .align 1 _Z8diagfillPfif_param_0,
	.param .u32 _Z8diagfillPfif_param_1,
	.param .f32 _Z8diagfillPfif_param_2
)
{
	.reg .b32 	%r<7>;
	.reg .b32 	%f<2>;
	.reg .b64 	%rd<5>;

	ld.param.u64 	%rd1, [_Z8diagfillPfif_param_0];
	ld.param.u32 	%r1, [_Z8diagfillPfif_param_1];
	ld.param.f32 	%f1, [_Z8diagfillPfif_param_2];
	cvta.to.global.u64 	%rd2, %rd1;
	mov.u32 	%r2, %ctaid.x;
	mov.u32 	%r3, %ntid.x;
	mov.u32 	%r4, %tid.x;
	mad.lo.s32 	%r5, %r2, %r3, %r4;
	mad.lo.s32 	%r6, %r1, %r5, %r5;
	mul.wide.s32 	%rd3, %r6, 4;
	add.s64 	%rd4, %rd2, %rd3;
	st.global.f32 	[%rd4], %f1;
	ret;

}
	// .globl	_Z9matrixAddPfS_S_ii
.visible .entry _Z9matrixAddPfS_S_ii(
	.param .u64 .ptr .align 1 _Z9matrixAddPfS_S_ii_param_0,
	.param .u64 .ptr .align 1 _Z9matrixAddPfS_S_ii_param_1,
	.param .u64 .ptr .align 1 _Z9matrixAddPfS_S_ii_param_2,
	.param .u32 _Z9matrixAddPfS_S_ii_param_3,
	.param .u32 _Z9matrixAddPfS_S_ii_param_4
)
{
	.reg .pred 	%p<2>;
	.reg .b32 	%r<8>;
	.reg .b32 	%f<4>;
	.reg .b64 	%rd<11>;

	ld.param.u64 	%rd1, [_Z9matrixAddPfS_S_ii_param_0];
	ld.param.u64 	%rd2, [_Z9matrixAddPfS_S_ii_param_1];
	ld.param.u64 	%rd3, [_Z9matrixAddPfS_S_ii_param_2];
	ld.param.u32 	%r2, [_Z9matrixAddPfS_S_ii_param_3];
	ld.param.u32 	%r3, [_Z9matrixAddPfS_S_ii_param_4];
	mov.u32 	%r4, %ctaid.x;
	mov.u32 	%r5, %ntid.x;
	mov.u32 	%r6, %tid.x;
	mad.lo.s32 	%r1, %r4, %r5, %r6;
	mul.lo.s32 	%r7, %r3, %r2;
	setp.ge.s32 	%p1, %r1, %r7;
	@%p1 bra 	$L__BB2_2;
	cvta.to.global.u64 	%rd4, %rd1;
	cvta.to.global.u64 	%rd5, %rd2;
	cvta.to.global.u64 	%rd6, %rd3;
	mul.wide.s32 	%rd7, %r1, 4;
	add.s64 	%rd8, %rd4, %rd7;
	ld.global.f32 	%f1, [%rd8];
	add.s64 	%rd9, %rd5, %rd7;
	ld.global.f32 	%f2, [%rd9];
	add.f32 	%f3, %f1, %f2;
	add.s64 	%rd10, %rd6, %rd7;
	st.global.f32 	[%rd10], %f3;
$L__BB2_2:
	ret;

}
	// .globl	_Z9matrixSubPfS_S_ii
.visible .entry _Z9matrixSubPfS_S_ii(
	.param .u64 .ptr .align 1 _Z9matrixSubPfS_S_ii_param_0,
	.param .u64 .ptr .align 1 _Z9matrixSubPfS_S_ii_param_1,
	.param .u64 .ptr .align 1 _Z9matrixSubPfS_S_ii_param_2,
	.param .u32 _Z9matrixSubPfS_S_ii_param_3,
	.param .u32 _Z9matrixSubPfS_S_ii_param_4
)
{
	.reg .pred 	%p<2>;
	.reg .b32 	%r<8>;
	.reg .b32 	%f<4>;
	.reg .b64 	%rd<11>;

	ld.param.u64 	%rd1, [_Z9matrixSubPfS_S_ii_param_0];
	ld.param.u64 	%rd2, [_Z9matrixSubPfS_S_ii_param_1];
	ld.param.u64 	%rd3, [_Z9matrixSubPfS_S_ii_param_2];
	ld.param.u32 	%r2, [_Z9matrixSubPfS_S_ii_param_3];
	ld.param.u32 	%r3, [_Z9matrixSubPfS_S_ii_param_4];
	mov.u32 	%r4, %ctaid.x;
	mov.u32 	%r5, %ntid.x;
	mov.u32 	%r6, %tid.x;
	mad.lo.s32 	%r1, %r4, %r5, %r6;
	mul.lo.s32 	%r7, %r3, %r2;
	setp.ge.s32 	%p1, %r1, %r7;
	@%p1 bra 	$L__BB3_2;
	cvta.to.global.u64 	%rd4, %rd1;
	cvta.to.global.u64 	%rd5, %rd2;
	cvta.to.global.u64 	%rd6, %rd3;
	mul.wide.s32 	%rd7, %r1, 4;
	add.s64 	%rd8, %rd4, %rd7;
	ld.global.f32 	%f1, [%rd8];
	add.s64 	%rd9, %rd5, %rd7;
	ld.global.f32 	%f2, [%rd9];
	sub.f32 	%f3, %f1, %f2;
	add.s64 	%rd10, %rd6, %rd7;
	st.global.f32 	[%rd10], %f3;
$L__BB3_2:
	ret;

}
	// .globl	_Z12broadcastAddPfS_S_ii
.visible .entry _Z12broadcastAddPfS_S_ii(
	.param .u64 .ptr .align 1 _Z12broadcastAddPfS_S_ii_param_0,
	.param .u64 .ptr .align 1 _Z12broadcastAddPfS_S_ii_param_1,
	.param .u64 .ptr .align 1 _Z12broadcastAddPfS_S_ii_param_2,
	.param .u32 _Z12broadcastAddPfS_S_ii_param_3,
	.param .u32 _Z12broadcastAddPfS_S_ii_param_4
)
{
	.reg .pred 	%p<2>;
	.reg .b32 	%r<9>;
	.reg .b32 	%f<4>;
	.reg .b64 	%rd<12>;

	ld.param.u64 	%rd1, [_Z12broadcastAddPfS_S_ii_param_0];
	ld.param.u64 	%rd2, [_Z12broadcastAddPfS_S_ii_param_1];
	ld.param.u64 	%rd3, [_Z12broadcastAddPfS_S_ii_param_2];
	ld.param.u32 	%r3, [_Z12broadcastAddPfS_S_ii_param_3];
	ld.param.u32 	%r2, [_Z12broadcastAddPfS_S_ii_param_4];
	mov.u32 	%r4, %ctaid.x;
	mov.u32 	%r5, %ntid.x;
	mov.u32 	%r6, %tid.x;
	mad.lo.s32 	%r1, %r4, %r5, %r6;
	mul.lo.s32 	%r7, %r2, %r3;
	setp.ge.s32 	%p1, %r1, %r7;
	@%p1 bra 	$L__BB4_2;
	cvta.to.global.u64 	%rd4, %rd1;
	cvta.to.global.u64 	%rd5, %rd2;
	cvta.to.global.u64 	%rd6, %rd3;
	mul.wide.s32 	%rd7, %r1, 4;
	add.s64 	%rd8, %rd4, %rd7;
	ld.global.f32 	%f1, [%rd8];
	div.s32 	%r8, %r1, %r2;
	mul.wide.s32 	%rd9, %r8, 4;
	add.s64 	%rd10, %rd5, %rd9;
	ld.global.f32 	%f2, [%rd10];
	add.f32 	%f3, %f1, %f2;
	add.s64 	%rd11, %rd6, %rd7;
	st.global.f32 	[%rd11], %f3;
$L__BB4_2:
	ret;

}
	// .globl	_Z12broadcastSubPfS_S_ii
.visible .entry _Z12broadcastSubPfS_S_ii(
	.param .u64 .ptr .align 1 _Z12broadcastSubPfS_S_ii_param_0,
	.param .u64 .ptr .align 1 _Z12broadcastSubPfS_S_ii_param_1,
	.param .u64 .ptr .align 1 _Z12broadcastSubPfS_S_ii_param_2,
	.param .u32 _Z12broadcastSubPfS_S_ii_param_3,
	.param .u32 _Z12broadcastSubPfS_S_ii_param_4
)
{
	.reg .pred 	%p<2>;
	.reg .b32 	%r<9>;
	.reg .b32 	%f<4>;
	.reg .b64 	%rd<12>;

	ld.param.u64 	%rd1, [_Z12broadcastSubPfS_S_ii_param_0];
	ld.param.u64 	%rd2, [_Z12broadcastSubPfS_S_ii_param_1];
	ld.param.u64 	%rd3, [_Z12broadcastSubPfS_S_ii_param_2];
	ld.param.u32 	%r3, [_Z12broadcastSubPfS_S_ii_param_3];
	ld.param.u32 	%r2, [_Z12broadcastSubPfS_S_ii_param_4];
	mov.u32 	%r4, %ctaid.x;
	mov.u32 	%r5, %ntid.x;
	mov.u32 	%r6, %tid.x;
	mad.lo.s32 	%r1, %r4, %r5, %r6;
	mul.lo.s32 	%r7, %r2, %r3;
	setp.ge.s32 	%p1, %r1, %r7;
	@%p1 bra 	$L__BB5_2;
	cvta.to.global.u64 	%rd4, %rd1;
	cvta.to.global.u64 	%rd5, %rd2;
	cvta.to.global.u64 	%rd6, %rd3;
	mul.wide.s32 	%rd7, %r1, 4;
	add.s64 	%rd8, %rd4, %rd7;
	ld.global.f32 	%f1, [%rd8];
	div.s32 	%r8, %r1, %r2;
	mul.wide.s32 	%rd9, %r8, 4;
	add.s64 	%rd10, %rd5, %rd9;
	ld.global.f32 	%f2, [%rd10];
	sub.f32 	%f3, %f1, %f2;
	add.s64 	%rd11, %rd6, %rd7;
	st.global.f32 	[%rd11], %f3;
$L__BB5_2:
	ret;

}
	// .globl	_Z9matrixDotPfS_S_iii
.visible .entry _Z9matrixDotPfS_S_iii(
	.param .u64 .ptr .align 1 _Z9matrixDotPfS_S_iii_param_0,
	.param .u64 .ptr .align 1 _Z9matrixDotPfS_S_iii_param_1,
	.param .u64 .ptr .align 1 _Z9matrixDotPfS_S_iii_param_2,
	.param .u32 _Z9matrixDotPfS_S_iii_param_3,
	.param .u32 _Z9matrixDotPfS_S_iii_param_4,
	.param .u32 _Z9matrixDotPfS_S_iii_param_5
)
{
	.reg .pred 	%p<12>;
	.reg .b32 	%r<43>;
	.reg .b32 	%f<55>;
	.reg .b64 	%rd<40>;

	ld.param.u64 	%rd6, [_Z9matrixDotPfS_S_iii_param_0];
	ld.param.u64 	%rd7, [_Z9matrixDotPfS_S_iii_param_1];
	ld.param.u64 	%rd5, [_Z9matrixDotPfS_S_iii_param_2];
	ld.param.u32 	%r20, [_Z9matrixDotPfS_S_iii_param_3];
	ld.param.u32 	%r21, [_Z9matrixDotPfS_S_iii_param_4];
	ld.param.u32 	%r22, [_Z9matrixDotPfS_S_iii_param_5];
	cvta.to.global.u64 	%rd1, %rd7;
	cvta.to.global.u64 	%rd2, %rd6;
	mov.u32 	%r23, %ctaid.x;
	mov.u32 	%r24, %ntid.x;
	mov.u32 	%r25, %tid.x;
	mad.lo.s32 	%r1, %r23, %r24, %r25;
	mul.lo.s32 	%r26, %r22, %r21;
	setp.ge.s32 	%p1, %r1, %r26;
	setp.lt.s32 	%p2, %r20, 1;
	or.pred  	%p3, %p1, %p2;
	@%p3 bra 	$L__BB6_12;
	cvta.to.global.u64 	%rd8, %rd5;
	div.s32 	%r28, %r1, %r21;
	mul.lo.s32 	%r2, %r28, %r20;
	mul.lo.s32 	%r29, %r28, %r21;
	sub.s32 	%r3, %r1, %r29;
	mul.wide.s32 	%rd9, %r1, 4;
	add.s64 	%rd3, %rd8, %rd9;
	ld.global.f32 	%f52, [%rd3];
	and.b32  	%r4, %r20, 7;
	setp.lt.u32 	%p4, %r20, 8;
	mov.b32 	%r41, 0;
	@%p4 bra 	$L__BB6_4;
	and.b32  	%r41, %r20, 2147483640;
	neg.s32 	%r39, %r41;
	shl.b32 	%r7, %r21, 3;
	add.s64 	%rd4, %rd2, 16;
	mul.wide.s32 	%rd14, %r21, 4;
	mov.u32 	%r37, %r2;
	mov.u32 	%r38, %r3;
$L__BB6_3:
	.pragma "nounroll";
	mul.wide.s32 	%rd10, %r37, 4;
	add.s64 	%rd11, %rd4, %rd10;
	ld.global.f32 	%f9, [%rd11+-16];
	mul.wide.s32 	%rd12, %r38, 4;
	add.s64 	%rd13, %rd1, %rd12;
	ld.global.f32 	%f10, [%rd13];
	fma.rn.f32 	%f11, %f9, %f10, %f52;
	st.global.f32 	[%rd3], %f11;
	ld.global.f32 	%f12, [%rd11+-12];
	add.s64 	%rd15, %rd13, %rd14;
	ld.global.f32 	%f13, [%rd15];
	fma.rn.f32 	%f14, %f12, %f13, %f11;
	st.global.f32 	[%rd3], %f14;
	ld.global.f32 	%f15, [%rd11+-8];
	add.s64 	%rd16, %rd15, %rd14;
	ld.global.f32 	%f16, [%rd16];
	fma.rn.f32 	%f17, %f15, %f16, %f14;
	st.global.f32 	[%rd3], %f17;
	ld.global.f32 	%f18, [%rd11+-4];
	add.s64 	%rd17, %rd16, %rd14;
	ld.global.f32 	%f19, [%rd17];
	fma.rn.f32 	%f20, %f18, %f19, %f17;
	st.global.f32 	[%rd3], %f20;
	ld.global.f32 	%f21, [%rd11];
	add.s64 	%rd18, %rd17, %rd14;
	ld.global.f32 	%f22, [%rd18];
	fma.rn.f32 	%f23, %f21, %f22, %f20;
	st.global.f32 	[%rd3], %f23;
	ld.global.f32 	%f24, [%rd11+4];
	add.s64 	%rd19, %rd18, %rd14;
	ld.global.f32 	%f25, [%rd19];
	fma.rn.f32 	%f26, %f24, %f25, %f23;
	st.global.f32 	[%rd3], %f26;
	ld.global.f32 	%f27, [%rd11+8];
	add.s64 	%rd20, %rd19, %rd14;
	ld.global.f32 	%f28, [%rd20];
	fma.rn.f32 	%f29, %f27, %f28, %f26;
	st.global.f32 	[%rd3], %f29;
	ld.global.f32 	%f30, [%rd11+12];
	add.s64 	%rd21, %rd20, %rd14;
	ld.global.f32 	%f31, [%rd21];
	fma.rn.f32 	%f52, %f30, %f31, %f29;
	st.global.f32 	[%rd3], %f52;
	add.s32 	%r39, %r39, 8;
	add.s32 	%r38, %r38, %r7;
	add.s32 	%r37, %r37, 8;
	setp.ne.s32 	%p5, %r39, 0;
	@%p5 bra 	$L__BB6_3;
$L__BB6_4:
	setp.eq.s32 	%p6, %r4, 0;
	@%p6 bra 	$L__BB6_12;
	and.b32  	%r15, %r20, 3;
	setp.lt.u32 	%p7, %r4, 4;
	@%p7 bra 	$L__BB6_7;
	add.s32 	%r30, %r2, %r41;
	mul.wide.s32 	%rd22, %r30, 4;
	add.s64 	%rd23, %rd2, %rd22;
	ld.global.f32 	%f32, [%rd23];
	mad.lo.s32 	%r31, %r41, %r21, %r3;
	mul.wide.s32 	%rd24, %r31, 4;
	add.s64 	%rd25, %rd1, %rd24;
	ld.global.f32 	%f33, [%rd25];
	fma.rn.f32 	%f34, %f32, %f33, %f52;
	st.global.f32 	[%rd3], %f34;
	ld.global.f32 	%f35, [%rd23+4];
	mul.wide.s32 	%rd26, %r21, 4;
	add.s64 	%rd27, %rd25, %rd26;
	ld.global.f32 	%f36, [%rd27];
	fma.rn.f32 	%f37, %f35, %f36, %f34;
	st.global.f32 	[%rd3], %f37;
	ld.global.f32 	%f38, [%rd23+8];
	add.s64 	%rd28, %rd27, %rd26;
	ld.global.f32 	%f39, [%rd28];
	fma.rn.f32 	%f40, %f38, %f39, %f37;
	st.global.f32 	[%rd3], %f40;
	ld.global.f32 	%f41, [%rd23+12];
	add.s64 	%rd29, %rd28, %rd26;
	ld.global.f32 	%f42, [%rd29];
	fma.rn.f32 	%f52, %f41, %f42, %f40;
	st.global.f32 	[%rd3], %f52;
	add.s32 	%r41, %r41, 4;
$L__BB6_7:
	setp.eq.s32 	%p8, %r15, 0;
	@%p8 bra 	$L__BB6_12;
	setp.eq.s32 	%p9, %r15, 1;
	@%p9 bra 	$L__BB6_10;
	add.s32 	%r32, %r2, %r41;
	mul.wide.s32 	%rd30, %r32, 4;
	add.s64 	%rd31, %rd2, %rd30;
	ld.global.f32 	%f43, [%rd31];
	mad.lo.s32 	%r33, %r41, %r21, %r3;
	mul.wide.s32 	%rd32, %r33, 4;
	add.s64 	%rd33, %rd1, %rd32;
	ld.global.f32 	%f44, [%rd33];
	fma.rn.f32 	%f45, %f43, %f44, %f52;
	st.global.f32 	[%rd3], %f45;
	ld.global.f32 	%f46, [%rd31+4];
	mul.wide.s32 	%rd34, %r21, 4;
	add.s64 	%rd35, %rd33, %rd34;
	ld.global.f32 	%f47, [%rd35];
	fma.rn.f32 	%f52, %f46, %f47, %f45;
	st.global.f32 	[%rd3], %f52;
	add.s32 	%r41, %r41, 2;
$L__BB6_10:
	and.b32  	%r34, %r20, 1;
	setp.eq.b32 	%p10, %r34, 1;
	not.pred 	%p11, %p10;
	@%p11 bra 	$L__BB6_12;
	add.s32 	%r35, %r2, %r41;
	mul.wide.s32 	%rd36, %r35, 4;
	add.s64 	%rd37, %rd2, %rd36;
	ld.global.f32 	%f48, [%rd37];
	mad.lo.s32 	%r36, %r41, %r21, %r3;
	mul.wide.s32 	%rd38, %r36, 4;
	add.s64 	%rd39, %rd1, %rd38;
	ld.global.f32 	%f49, [%rd39];
	fma.rn.f32 	%f50, %f48, %f49, %f52;
	st.global.f32 	[%rd3], %f50;
$L__BB6_12:
	ret;

}
	// .globl	_Z16matrixScalarMultPffS_ii
.visible .entry _Z16matrixScalarMultPffS_ii(
	.param .u64 .ptr .align 1 _Z16matrixScalarMultPffS_ii_param_0,
	.param .f32 _Z16matrixScalarMultPffS_ii_param_1,
	.param .u64 .ptr .align 1 _Z16matrixScalarMultPffS_ii_param_2,
	.param .u32 _Z16matrixScalarMultPffS_ii_param_3,
	.param .u32 _Z16matrixScalarMultPffS_ii_param_4
)
{
	.reg .pred 	%p<2>;
	.reg .b32 	%r<8>;
	.reg .b32 	%f<4>;
	.reg .b64 	%rd<8>;

	ld.param.u64 	%rd1, [_Z16matrixScalarMultPffS_ii_param_0];
	ld.param.f32 	%f1, [_Z16matrixScalarMultPffS_ii_param_1];
	ld.param.u64 	%rd2, [_Z16matrixScalarMultPffS_ii_param_2];
	ld.param.u32 	%r2, [_Z16matrixScalarMultPffS_ii_param_3];
	ld.param.u32 	%r3, [_Z16matrixScalarMultPffS_ii_param_4];
	mov.u32 	%r4, %ctaid.x;
	mov.u32 	%r5, %ntid.x;
	mov.u32 	%r6, %tid.x;
	mad.lo.s32 	%r1, %r4, %r5, %r6;
	mul.lo.s32 	%r7, %r3, %r2;
	setp.ge.s32 	%p1, %r1, %r7;
	@%p1 bra 	$L__BB7_2;
	cvta.to.global.u64 	%rd3, %rd1;
	cvta.to.global.u64 	%rd4, %rd2;
	mul.wide.s32 	%rd5, %r1, 4;
	add.s64 	%rd6, %rd3, %rd5;
	ld.global.f32 	%f2, [%rd6];
	mul.f32 	%f3, %f1, %f2;
	add.s64 	%rd7, %rd4, %rd5;
	st.global.f32 	[%rd7], %f3;
$L__BB7_2:
	ret;

}
	// .globl	_Z15matrixScalarDivPffS_ii
.visible .entry _Z15matrixScalarDivPffS_ii(
	.param .u64 .ptr .align 1 _Z15matrixScalarDivPffS_ii_param_0,
	.param .f32 _Z15matrixScalarDivPffS_ii_param_1,
	.param .u64 .ptr .align 1 _Z15matrixScalarDivPffS_ii_param_2,
	.param .u32 _Z15matrixScalarDivPffS_ii_param_3,
	.param .u32 _Z15matrixScalarDivPffS_ii_param_4
)
{
	.reg .pred 	%p<2>;
	.reg .b32 	%r<8>;
	.reg .b32 	%f<4>;
	.reg .b64 	%rd<8>;

	ld.param.u64 	%rd1, [_Z15matrixScalarDivPffS_ii_param_0];
	ld.param.f32 	%f1, [_Z15matrixScalarDivPffS_ii_param_1];
	ld.param.u64 	%rd2, [_Z15matrixScalarDivPffS_ii_param_2];
	ld.param.u32 	%r2, [_Z15matrixScalarDivPffS_ii_param_3];
	ld.param.u32 	%r3, [_Z15matrixScalarDivPffS_ii_param_4];
	mov.u32 	%r4, %ctaid.x;
	mov.u32 	%r5, %ntid.x;
	mov.u32 	%r6, %tid.x;
	mad.lo.s32 	%r1, %r4, %r5, %r6;
	mul.lo.s32 	%r7, %r3, %r2;
	setp.ge.s32 	%p1, %r1, %r7;
	@%p1 bra 	$L__BB8_2;
	cvta.to.global.u64 	%rd3, %rd1;
	cvta.to.global.u64 	%rd4, %rd2;
	mul.wide.s32 	%rd5, %r1, 4;
	add.s64 	%rd6, %rd3, %rd5;
	ld.global.f32 	%f2, [%rd6];
	div.rn.f32 	%f3, %f2, %f1;
	add.s64 	%rd7, %rd4, %rd5;
	st.global.f32 	[%rd7], %f3;
$L__BB8_2:
	ret;

}
	// .globl	_Z15matrixTransposePfS_ii
.visible .entry _Z15matrixTransposePfS_ii(
	.param .u64 .ptr .align 1 _Z15matrixTransposePfS_ii_param_0,
	.param .u64 .ptr .align 1 _Z15matrixTransposePfS_ii_param_1,
	.param .u32 _Z15matrixTransposePfS_ii_param_2,
	.param .u32 _Z15matrixTransposePfS_ii_param_3
)
{
	.reg .pred 	%p<2>;
	.reg .b32 	%r<12>;
	.reg .b32 	%f<2>;
	.reg .b64 	%rd<9>;

	ld.param.u64 	%rd1, [_Z15matrixTransposePfS_ii_param_0];
	ld.param.u64 	%rd2, [_Z15matrixTransposePfS_ii_param_1];
	ld.param.u32 	%r2, [_Z15matrixTransposePfS_ii_param_2];
	ld.param.u32 	%r3, [_Z15matrixTransposePfS_ii_param_3];
	mov.u32 	%r4, %ctaid.x;
	mov.u32 	%r5, %ntid.x;
	mov.u32 	%r6, %tid.x;
	mad.lo.s32 	%r1, %r4, %r5, %r6;
	mul.lo.s32 	%r7, %r3, %r2;
	setp.ge.s32 	%p1, %r1, %r7;
	@%p1 bra 	$L__BB9_2;
	cvta.to.global.u64 	%rd3, %rd1;
	cvta.to.global.u64 	%rd4, %rd2;
	div.s32 	%r8, %r1, %r3;
	mul.lo.s32 	%r9, %r8, %r3;
	sub.s32 	%r10, %r1, %r9;
	mul.wide.s32 	%rd5, %r1, 4;
	add.s64 	%rd6, %rd3, %rd5;
	ld.global.f32 	%f1, [%rd6];
	mad.lo.s32 	%r11, %r10, %r2, %r8;
	mul.wide.s32 	%rd7, %r11, 4;
	add.s64 	%rd8, %rd4, %rd7;
	st.global.f32 	[%rd8], %f1;
$L__BB9_2:
	ret;

}
	// .globl	_Z10matrixRELUPfS_i
.visible .entry _Z10matrixRELUPfS_i(
	.param .u64 .ptr .align 1 _Z10matrixRELUPfS_i_param_0,
	.param .u64 .ptr .align 1 _Z10matrixRELUPfS_i_param_1,
	.param .u32 _Z10matrixRELUPfS_i_param_2
)
{
	.reg .pred 	%p<3>;
	.reg .b32 	%r<7>;
	.reg .b32 	%f<2>;
	.reg .b64 	%rd<11>;

	ld.param.u64 	%rd2, [_Z10matrixRELUPfS_i_param_0];
	ld.param.u64 	%rd3, [_Z10matrixRELUPfS_i_param_1];
	ld.param.u32 	%r2, [_Z10matrixRELUPfS_i_param_2];
	cvta.to.global.u64 	%rd1, %rd3;
	mov.u32 	%r3, %ctaid.x;
	mov.u32 	%r4, %ntid.x;
	mov.u32 	%r5, %tid.x;
	mad.lo.s32 	%r1, %r3, %r4, %r5;
	setp.ge.s32 	%p1, %r1, %r2;
	@%p1 bra 	$L__BB10_4;
	cvta.to.global.u64 	%rd4, %rd2;
	mul.wide.s32 	%rd5, %r1, 4;
	add.s64 	%rd6, %rd4, %rd5;
	ld.global.f32 	%f1, [%rd6];
	setp.geu.f32 	%p2, %f1, 0f00000000;
	@%p2 bra 	$L__BB10_3;
	add.s64 	%rd10, %rd1, %rd5;
	mov.b32 	%r6, 0;
	st.global.u32 	[%rd10], %r6;
	bra.uni 	$L__BB10_4;
$L__BB10_3:
	add.s64 	%rd8, %rd1, %rd5;
	st.global.f32 	[%rd8], %f1;
$L__BB10_4:
	ret;

}
	// .globl	_Z9matrixExpPfS_ii
.visible .entry _Z9matrixExpPfS_ii(
	.param .u64 .ptr .align 1 _Z9matrixExpPfS_ii_param_0,
	.param .u64 .ptr .align 1 _Z9matrixExpPfS_ii_param_1,
	.param .u32 _Z9matrixExpPfS_ii_param_2,
	.param .u32 _Z9matrixExpPfS_ii_param_3
)
{
	.reg .pred 	%p<2>;
	.reg .b32 	%r<10>;
	.reg .b32 	%f<14>;
	.reg .b64 	%rd<8>;

	ld.param.u64 	%rd1, [_Z9matrixExpPfS_ii_param_0];
	ld.param.u64 	%rd2, [_Z9matrixExpPfS_ii_param_1];
	ld.param.u32 	%r2, [_Z9matrixExpPfS_ii_param_2];
	ld.param.u32 	%r3, [_Z9matrixExpPfS_ii_param_3];
	mov.u32 	%r4, %ctaid.x;
	mov.u32 	%r5, %ntid.x;
	mov.u32 	%r6, %tid.x;
	mad.lo.s32 	%r1, %r4, %r5, %r6;
	mul.lo.s32 	%r7, %r3, %r2;
	setp.ge.s32 	%p1, %r1, %r7;
	@%p1 bra 	$L__BB11_2;
	cvta.to.global.u64 	%rd3, %rd1;
	cvta.to.global.u64 	%rd4, %rd2;
	mul.wide.s32 	%rd5, %r1, 4;
	add.s64 	%rd6, %rd3, %rd5;
	ld.global.f32 	%f1, [%rd6];
	fma.rn.f32 	%f2, %f1, 0f3BBB989D, 0f3F000000;
	cvt.sat.f32.f32 	%f3, %f2;
	mov.f32 	%f4, 0f4B400001;
	mov.f32 	%f5, 0f437C0000;
	fma.rm.f32 	%f6, %f3, %f5, %f4;
	add.f32 	%f7, %f6, 0fCB40007F;
	neg.f32 	%f8, %f7;
	fma.rn.f32 	%f9, %f1, 0f3FB8AA3B, %f8;
	fma.rn.f32 	%f10, %f1, 0f32A57060, %f9;
	mov.b32 	%r8, %f6;
	shl.b32 	%r9, %r8, 23;
	mov.b32 	%f11, %r9;
	ex2.approx.ftz.f32 	%f12, %f10;
	mul.f32 	%f13, %f12, %f11;
	add.s64 	%rd7, %rd4, %rd5;
	st.global.f32 	[%rd7], %f13;
$L__BB11_2:
	ret;

}
	// .globl	_Z9matrixLogPfS_ii
.visible .entry _Z9matrixLogPfS_ii(
	.param .u64 .ptr .align 1 _Z9matrixLogPfS_ii_param_0,
	.param .u64 .ptr .align 1 _Z9matrixLogPfS_ii_param_1,
	.param .u32 _Z9matrixLogPfS_ii_param_2,
	.param .u32 _Z9matrixLogPfS_ii_param_3
)
{
	.reg .pred 	%p<5>;
	.reg .b32 	%r<12>;
	.reg .b32 	%f<25>;
	.reg .b64 	%rd<8>;

	ld.param.u64 	%rd1, [_Z9matrixLogPfS_ii_param_0];
	ld.param.u64 	%rd2, [_Z9matrixLogPfS_ii_param_1];
	ld.param.u32 	%r2, [_Z9matrixLogPfS_ii_param_2];
	ld.param.u32 	%r3, [_Z9matrixLogPfS_ii_param_3];
	mov.u32 	%r4, %ctaid.x;
	mov.u32 	%r5, %ntid.x;
	mov.u32 	%r6, %tid.x;
	mad.lo.s32 	%r1, %r4, %r5, %r6;
	mul.lo.s32 	%r7, %r3, %r2;
	setp.ge.s32 	%p1, %r1, %r7;
	@%p1 bra 	$L__BB12_2;
	cvta.to.global.u64 	%rd3, %rd1;
	cvta.to.global.u64 	%rd4, %rd2;
	mul.wide.s32 	%rd5, %r1, 4;
	add.s64 	%rd6, %rd3, %rd5;
	ld.global.f32 	%f1, [%rd6];
	setp.lt.f32 	%p2, %f1, 0f00800000;
	mul.f32 	%f2, %f1, 0f4B000000;
	selp.f32 	%f3, %f2, %f1, %p2;
	selp.f32 	%f4, 0fC1B80000, 0f00000000, %p2;
	mov.b32 	%r8, %f3;
	add.s32 	%r9, %r8, -1060439283;
	and.b32  	%r10, %r9, -8388608;
	sub.s32 	%r11, %r8, %r10;
	mov.b32 	%f5, %r11;
	cvt.rn.f32.s32 	%f6, %r10;
	fma.rn.f32 	%f7, %f6, 0f34000000, %f4;
	add.f32 	%f8, %f5, 0fBF800000;
	fma.rn.f32 	%f9, %f8, 0f3DC6B27F, 0fBE2C7F30;
	fma.rn.f32 	%f10, %f9, %f8, 0f3E2FCF2A;
	fma.rn.f32 	%f11, %f10, %f8, 0fBE374E43;
	fma.rn.f32 	%f12, %f11, %f8, 0f3E520BF4;
	fma.rn.f32 	%f13, %f12, %f8, 0fBE763C8B;
	fma.rn.f32 	%f14, %f13, %f8, 0f3E93BF99;
	fma.rn.f32 	%f15, %f14, %f8, 0fBEB8AA49;
	fma.rn.f32 	%f16, %f15, %f8, 0f3EF6384A;
	fma.rn.f32 	%f17, %f16, %f8, 0fBF38AA3B;
	mul.f32 	%f18, %f8, %f17;
	mul.f32 	%f19, %f8, %f18;
	fma.rn.f32 	%f20, %f8, 0f3FB8AA3B, %f19;
	add.f32 	%f21, %f7, %f20;
	setp.gt.u32 	%p3, %r8, 2139095039;
	fma.rn.f32 	%f22, %f3, 0f7F800000, 0f7F800000;
	selp.f32 	%f23, %f22, %f21, %p3;
	setp.eq.f32 	%p4, %f3, 0f00000000;
	selp.f32 	%f24, 0fFF800000, %f23, %p4;
	add.s64 	%rd7, %rd4, %rd5;
	st.global.f32 	[%rd7], %f24;
$L__BB12_2:
	ret;

}
	// .globl	_Z9matrixHadPfS_S_ii
.visible .entry _Z9matrixHadPfS_S_ii(
	.param .u64 .ptr .align 1 _Z9matrixHadPfS_S_ii_param_0,
	.param .u64 .ptr .align 1 _Z9matrixHadPfS_S_ii_param_1,
	.param .u64 .ptr .align 1 _Z9matrixHadPfS_S_ii_param_2,
	.param .u32 _Z9matrixHadPfS_S_ii_param_3,
	.param .u32 _Z9matrixHadPfS_S_ii_param_4
)
{
	.reg .pred 	%p<2>;
	.reg .b32 	%r<8>;
	.reg .b32 	%f<4>;
	.reg .b64 	%rd<11>;

	ld.param.u64 	%rd1, [_Z9matrixHadPfS_S_ii_param_0];
	ld.param.u64 	%rd2, [_Z9matrixHadPfS_S_ii_param_1];
	ld.param.u64 	%rd3, [_Z9matrixHadPfS_S_ii_param_2];
	ld.param.u32 	%r2, [_Z9matrixHadPfS_S_ii_param_3];
	ld.param.u32 	%r3, [_Z9matrixHadPfS_S_ii_param_4];
	mov.u32 	%r4, %ctaid.x;
	mov.u32 	%r5, %ntid.x;
	mov.u32 	%r6, %tid.x;
	mad.lo.s32 	%r1, %r4, %r5, %r6;
	mul.lo.s32 	%r7, %r3, %r2;
	setp.ge.s32 	%p1, %r1, %r7;
	@%p1 bra 	$L__BB13_2;
	cvta.to.global.u64 	%rd4, %rd1;
	cvta.to.global.u64 	%rd5, %rd2;
	cvta.to.global.u64 	%rd6, %rd3;
	mul.wide.s32 	%rd7, %r1, 4;
	add.s64 	%rd8, %rd4, %rd7;
	ld.global.f32 	%f1, [%rd8];
	add.s64 	%rd9, %rd5, %rd7;
	ld.global.f32 	%f2, [%rd9];
	mul.f32 	%f3, %f1, %f2;
	add.s64 	%rd10, %rd6, %rd7;
	st.global.f32 	[%rd10], %f3;
$L__BB13_2:
	ret;

}
	// .globl	_Z8gradRELUPfS_S_
.visible .entry _Z8gradRELUPfS_S_(
	.param .u64 .ptr .align 1 _Z8gradRELUPfS_S__param_0,
	.param .u64 .ptr .align 1 _Z8gradRELUPfS_S__param_1,
	.param .u64 .ptr .align 1 _Z8gradRELUPfS_S__param_2
)
{
	.reg .pred 	%p<2>;
	.reg .b32 	%r<5>;
	.reg .b32 	%f<5>;
	.reg .b64 	%rd<12>;

	ld.param.u64 	%rd1, [_Z8gradRELUPfS_S__param_0];
	ld.param.u64 	%rd3, [_Z8gradRELUPfS_S__param_1];
	ld.param.u64 	%rd2, [_Z8gradRELUPfS_S__param_2];
	cvta.to.global.u64 	%rd4, %rd3;
	mov.u32 	%r2, %ctaid.x;
	mov.u32 	%r3, %ntid.x;
	mov.u32 	%r4, %tid.x;
	mad.lo.s32 	%r1, %r2, %r3, %r4;
	mul.wide.s32 	%rd5, %r1, 4;
	add.s64 	%rd6, %rd4, %rd5;
	ld.global.f32 	%f1, [%rd6];
	setp.ltu.f32 	%p1, %f1, 0f00000000;
	@%p1 bra 	$L__BB14_2;
	cvta.to.global.u64 	%rd7, %rd1;
	cvta.to.global.u64 	%rd8, %rd2;
	add.s64 	%rd10, %rd7, %rd5;
	ld.global.f32 	%f2, [%rd10];
	add.s64 	%rd11, %rd8, %rd5;
	ld.global.f32 	%f3, [%rd11];
	add.f32 	%f4, %f2, %f3;
	st.global.f32 	[%rd11], %f4;
$L__BB14_2:
	ret;

}
	// .globl	_Z22matrixScalarReciprocalfPfS_ii
.visible .entry _Z22matrixScalarReciprocalfPfS_ii(
	.param .f32 _Z22matrixScalarReciprocalfPfS_ii_param_0,
	.param .u64 .ptr .align 1 _Z22matrixScalarReciprocalfPfS_ii_param_1,
	.param .u64 .ptr .align 1 _Z22matrixScalarReciprocalfPfS_ii_param_2,
	.param .u32 _Z22matrixScalarReciprocalfPfS_ii_param_3,
	.param .u32 _Z22matrixScalarReciprocalfPfS_ii_param_4
)
{
	.reg .pred 	%p<2>;
	.reg .b32 	%r<8>;
	.reg .b32 	%f<4>;
	.reg .b64 	%rd<8>;

	ld.param.f32 	%f1, [_Z22matrixScalarReciprocalfPfS_ii_param_0];
	ld.param.u64 	%rd1, [_Z22matrixScalarReciprocalfPfS_ii_param_1];
	ld.param.u64 	%rd2, [_Z22matrixScalarReciprocalfPfS_ii_param_2];
	ld.param.u32 	%r2, [_Z22matrixScalarReciprocalfPfS_ii_param_3];
	ld.param.u32 	%r3, [_Z22matrixScalarReciprocalfPfS_ii_param_4];
	mov.u32 	%r4, %ctaid.x;
	mov.u32 	%r5, %ntid.x;
	mov.u32 	%r6, %tid.x;
	mad.lo.s32 	%r1, %r4, %r5, %r6;
	mul.lo.s32 	%r7, %r3, %r2;
	setp.ge.s32 	%p1, %r1, %r7;
	@%p1 bra 	$L__BB15_2;
	cvta.to.global.u64 	%rd3, %rd1;
	cvta.to.global.u64 	%rd4, %rd2;
	mul.wide.s32 	%rd5, %r1, 4;
	add.s64 	%rd6, %rd3, %rd5;
	ld.global.f32 	%f2, [%rd6];
	div.rn.f32 	%f3, %f1, %f2;
	add.s64 	%rd7, %rd4, %rd5;
	st.global.f32 	[%rd7], %f3;
$L__BB15_2:
	ret;

}
	// .globl	_Z11avgToColumnPfS_i
.visible .entry _Z11avgToColumnPfS_i(
	.param .u64 .ptr .align 1 _Z11avgToColumnPfS_i_param_0,
	.param .u64 .ptr .align 1 _Z11avgToColumnPfS_i_param_1,
	.param .u32 _Z11avgToColumnPfS_i_param_2
)
{
	.reg .pred 	%p<10>;
	.reg .b32 	%r<37>;
	.reg .b32 	%f<75>;
	.reg .b64 	%rd<16>;

	ld.param.u64 	%rd4, [_Z11avgToColumnPfS_i_param_0];
	ld.param.u64 	%rd5, [_Z11avgToColumnPfS_i_param_1];
	ld.param.u32 	%r23, [_Z11avgToColumnPfS_i_param_2];
	cvta.to.global.u64 	%rd1, %rd4;
	cvta.to.global.u64 	%rd6, %rd5;
	mov.u32 	%r24, %ctaid.x;
	mov.u32 	%r25, %ntid.x;
	mov.u32 	%r26, %tid.x;
	mad.lo.s32 	%r1, %r24, %r25, %r26;
	setp.gt.s32 	%p1, %r23, 0;
	mul.wide.s32 	%rd7, %r1, 4;
	add.s64 	%rd2, %rd6, %rd7;
	@%p1 bra 	$L__BB16_2;
	ld.global.f32 	%f74, [%rd2];
	bra.uni 	$L__BB16_14;
$L__BB16_2:
	mul.lo.s32 	%r2, %r23, %r1;
	ld.global.f32 	%f74, [%rd2];
	and.b32  	%r3, %r23, 15;
	setp.lt.u32 	%p2, %r23, 16;
	mov.b32 	%r33, 0;
	@%p2 bra 	$L__BB16_5;
	and.b32  	%r33, %r23, 2147483632;
	neg.s32 	%r31, %r33;
	add.s64 	%rd3, %rd1, 32;
	mov.u32 	%r30, %r2;
$L__BB16_4:
	.pragma "nounroll";
	mul.wide.s32 	%rd8, %r30, 4;
	add.s64 	%rd9, %rd3, %rd8;
	ld.global.f32 	%f13, [%rd9+-32];
	add.f32 	%f14, %f13, %f74;
	st.global.f32 	[%rd2], %f14;
	ld.global.f32 	%f15, [%rd9+-28];
	add.f32 	%f16, %f15, %f14;
	st.global.f32 	[%rd2], %f16;
	ld.global.f32 	%f17, [%rd9+-24];
	add.f32 	%f18, %f17, %f16;
	st.global.f32 	[%rd2], %f18;
	ld.global.f32 	%f19, [%rd9+-20];
	add.f32 	%f20, %f19, %f18;
	st.global.f32 	[%rd2], %f20;
	ld.global.f32 	%f21, [%rd9+-16];
	add.f32 	%f22, %f21, %f20;
	st.global.f32 	[%rd2], %f22;
	ld.global.f32 	%f23, [%rd9+-12];
	add.f32 	%f24, %f23, %f22;
	st.global.f32 	[%rd2], %f24;
	ld.global.f32 	%f25, [%rd9+-8];
	add.f32 	%f26, %f25, %f24;
	st.global.f32 	[%rd2], %f26;
	ld.global.f32 	%f27, [%rd9+-4];
	add.f32 	%f28, %f27, %f26;
	st.global.f32 	[%rd2], %f28;
	ld.global.f32 	%f29, [%rd9];
	add.f32 	%f30, %f29, %f28;
	st.global.f32 	[%rd2], %f30;
	ld.global.f32 	%f31, [%rd9+4];
	add.f32 	%f32, %f31, %f30;
	st.global.f32 	[%rd2], %f32;
	ld.global.f32 	%f33, [%rd9+8];
	add.f32 	%f34, %f33, %f32;
	st.global.f32 	[%rd2], %f34;
	ld.global.f32 	%f35, [%rd9+12];
	add.f32 	%f36, %f35, %f34;
	st.global.f32 	[%rd2], %f36;
	ld.global.f32 	%f37, [%rd9+16];
	add.f32 	%f38, %f37, %f36;
	st.global.f32 	[%rd2], %f38;
	ld.global.f32 	%f39, [%rd9+20];
	add.f32 	%f40, %f39, %f38;
	st.global.f32 	[%rd2], %f40;
	ld.global.f32 	%f41, [%rd9+24];
	add.f32 	%f42, %f41, %f40;
	st.global.f32 	[%rd2], %f42;
	ld.global.f32 	%f43, [%rd9+28];
	add.f32 	%f74, %f43, %f42;
	st.global.f32 	[%rd2], %f74;
	add.s32 	%r31, %r31, 16;
	add.s32 	%r30, %r30, 16;
	setp.ne.s32 	%p3, %r31, 0;
	@%p3 bra 	$L__BB16_4;
$L__BB16_5:
	setp.eq.s32 	%p4, %r3, 0;
	@%p4 bra 	$L__BB16_14;
	and.b32  	%r11, %r23, 7;
	setp.lt.u32 	%p5, %r3, 8;
	@%p5 bra 	$L__BB16_8;
	add.s32 	%r28, %r33, %r2;
	mul.wide.s32 	%rd10, %r28, 4;
	add.s64 	%rd11, %rd1, %rd10;
	ld.global.f32 	%f44, [%rd11];
	add.f32 	%f45, %f44, %f74;
	st.global.f32 	[%rd2], %f45;
	ld.global.f32 	%f46, [%rd11+4];
	add.f32 	%f47, %f46, %f45;
	st.global.f32 	[%rd2], %f47;
	ld.global.f32 	%f48, [%rd11+8];
	add.f32 	%f49, %f48, %f47;
	st.global.f32 	[%rd2], %f49;
	ld.global.f32 	%f50, [%rd11+12];
	add.f32 	%f51, %f50, %f49;
	st.global.f32 	[%rd2], %f51;
	ld.global.f32 	%f52, [%rd11+16];
	add.f32 	%f53, %f52, %f51;
	st.global.f32 	[%rd2], %f53;
	ld.global.f32 	%f54, [%rd11+20];
	add.f32 	%f55, %f54, %f53;
	st.global.f32 	[%rd2], %f55;
	ld.global.f32 	%f56, [%rd11+24];
	add.f32 	%f57, %f56, %f55;
	st.global.f32 	[%rd2], %f57;
	ld.global.f32 	%f58, [%rd11+28];
	add.f32 	%f74, %f58, %f57;
	st.global.f32 	[%rd2], %f74;
	add.s32 	%r33, %r33, 8;
$L__BB16_8:
	setp.eq.s32 	%p6, %r11, 0;
	@%p6 bra 	$L__BB16_14;
	and.b32  	%r14, %r23, 3;
	setp.lt.u32 	%p7, %r11, 4;
	@%p7 bra 	$L__BB16_11;
	add.s32 	%r29, %r33, %r2;
	mul.wide.s32 	%rd12, %r29, 4;
	add.s64 	%rd13, %rd1, %rd12;
	ld.global.f32 	%f59, [%rd13];
	add.f32 	%f60, %f59, %f74;
	st.global.f32 	[%rd2], %f60;
	ld.global.f32 	%f61, [%rd13+4];
	add.f32 	%f62, %f61, %f60;
	st.global.f32 	[%rd2], %f62;
	ld.global.f32 	%f63, [%rd13+8];
	add.f32 	%f64, %f63, %f62;
	st.global.f32 	[%rd2], %f64;
	ld.global.f32 	%f65, [%rd13+12];
	add.f32 	%f74, %f65, %f64;
	st.global.f32 	[%rd2], %f74;
	add.s32 	%r33, %r33, 4;
$L__BB16_11:
	setp.eq.s32 	%p8, %r14, 0;
	@%p8 bra 	$L__BB16_14;
	add.s32 	%r36, %r33, %r2;
	neg.s32 	%r35, %r14;
$L__BB16_13:
	.pragma "nounroll";
	mul.wide.s32 	%rd14, %r36, 4;
	add.s64 	%rd15, %rd1, %rd14;
	ld.global.f32 	%f66, [%rd15];
	add.f32 	%f74, %f66, %f74;
	st.global.f32 	[%rd2], %f74;
	add.s32 	%r36, %r36, 1;
	add.s32 	%r35, %r35, 1;
	setp.ne.s32 	%p9, %r35, 0;
	@%p9 bra 	$L__BB16_13;
$L__BB16_14:
	cvt.rn.f32.s32 	%f67, %r23;
	div.rn.f32 	%f68, %f74, %f67;
	st.global.f32 	[%rd2], %f68;
	ret;

}
	// .globl	_Z11sumToColumnPfS_i
.visible .entry _Z11sumToColumnPfS_i(
	.param .u64 .ptr .align 1 _Z11sumToColumnPfS_i_param_0,
	.param .u64 .ptr .align 1 _Z11sumToColumnPfS_i_param_1,
	.param .u32 _Z11sumToColumnPfS_i_param_2
)
{
	.reg .pred 	%p<10>;
	.reg .b32 	%r<37>;
	.reg .b32 	%f<70>;
	.reg .b64 	%rd<16>;

	ld.param.u64 	%rd5, [_Z11sumToColumnPfS_i_param_0];
	ld.param.u64 	%rd4, [_Z11sumToColumnPfS_i_param_1];
	ld.param.u32 	%r22, [_Z11sumToColumnPfS_i_param_2];
	cvta.to.global.u64 	%rd1, %rd5;
	setp.lt.s32 	%p1, %r22, 1;
	@%p1 bra 	$L__BB17_13;
	mov.u32 	%r24, %tid.x;
	mov.u32 	%r25, %ntid.x;
	mov.u32 	%r26, %ctaid.x;
	mad.lo.s32 	%r27, %r26, %r25, %r24;
	cvta.to.global.u64 	%rd6, %rd4;
	mul.lo.s32 	%r1, %r22, %r27;
	mul.wide.s32 	%rd7, %r27, 4;
	add.s64 	%rd2, %rd6, %rd7;
	ld.global.f32 	%f66, [%rd2];
	and.b32  	%r2, %r22, 15;
	setp.lt.u32 	%p2, %r22, 16;
	mov.b32 	%r33, 0;
	@%p2 bra 	$L__BB17_4;
	and.b32  	%r33, %r22, 2147483632;
	neg.s32 	%r31, %r33;
	add.s64 	%rd3, %rd1, 32;
	mov.u32 	%r30, %r1;
$L__BB17_3:
	.pragma "nounroll";
	mul.wide.s32 	%rd8, %r30, 4;
	add.s64 	%rd9, %rd3, %rd8;
	ld.global.f32 	%f11, [%rd9+-32];
	add.f32 	%f12, %f11, %f66;
	st.global.f32 	[%rd2], %f12;
	ld.global.f32 	%f13, [%rd9+-28];
	add.f32 	%f14, %f13, %f12;
	st.global.f32 	[%rd2], %f14;
	ld.global.f32 	%f15, [%rd9+-24];
	add.f32 	%f16, %f15, %f14;
	st.global.f32 	[%rd2], %f16;
	ld.global.f32 	%f17, [%rd9+-20];
	add.f32 	%f18, %f17, %f16;
	st.global.f32 	[%rd2], %f18;
	ld.global.f32 	%f19, [%rd9+-16];
	add.f32 	%f20, %f19, %f18;
	st.global.f32 	[%rd2], %f20;
	ld.global.f32 	%f21, [%rd9+-12];
	add.f32 	%f22, %f21, %f20;
	st.global.f32 	[%rd2], %f22;
	ld.global.f32 	%f23, [%rd9+-8];
	add.f32 	%f24, %f23, %f22;
	st.global.f32 	[%rd2], %f24;
	ld.global.f32 	%f25, [%rd9+-4];
	add.f32 	%f26, %f25, %f24;
	st.global.f32 	[%rd2], %f26;
	ld.global.f32 	%f27, [%rd9];
	add.f32 	%f28, %f27, %f26;
	st.global.f32 	[%rd2], %f28;
	ld.global.f32 	%f29, [%rd9+4];
	add.f32 	%f30, %f29, %f28;
	st.global.f32 	[%rd2], %f30;
	ld.global.f32 	%f31, [%rd9+8];
	add.f32 	%f32, %f31, %f30;
	st.global.f32 	[%rd2], %f32;
	ld.global.f32 	%f33, [%rd9+12];
	add.f32 	%f34, %f33, %f32;
	st.global.f32 	[%rd2], %f34;
	ld.global.f32 	%f35, [%rd9+16];
	add.f32 	%f36, %f35, %f34;
	st.global.f32 	[%rd2], %f36;
	ld.global.f32 	%f37, [%rd9+20];
	add.f32 	%f38, %f37, %f36;
	st.global.f32 	[%rd2], %f38;
	ld.global.f32 	%f39, [%rd9+24];
	add.f32 	%f40, %f39, %f38;
	st.global.f32 	[%rd2], %f40;
	ld.global.f32 	%f41, [%rd9+28];
	add.f32 	%f66, %f41, %f40;
	st.global.f32 	[%rd2], %f66;
	add.s32 	%r31, %r31, 16;
	add.s32 	%r30, %r30, 16;
	setp.ne.s32 	%p3, %r31, 0;
	@%p3 bra 	$L__BB17_3;
$L__BB17_4:
	setp.eq.s32 	%p4, %r2, 0;
	@%p4 bra 	$L__BB17_13;
	and.b32  	%r10, %r22, 7;
	setp.lt.u32 	%p5, %r2, 8;
	@%p5 bra 	$L__BB17_7;
	add.s32 	%r28, %r33, %r1;
	mul.wide.s32 	%rd10, %r28, 4;
	add.s64 	%rd11, %rd1, %rd10;
	ld.global.f32 	%f42, [%rd11];
	add.f32 	%f43, %f42, %f66;
	st.global.f32 	[%rd2], %f43;
	ld.global.f32 	%f44, [%rd11+4];
	add.f32 	%f45, %f44, %f43;
	st.global.f32 	[%rd2], %f45;
	ld.global.f32 	%f46, [%rd11+8];
	add.f32 	%f47, %f46, %f45;
	st.global.f32 	[%rd2], %f47;
	ld.global.f32 	%f48, [%rd11+12];
	add.f32 	%f49, %f48, %f47;
	st.global.f32 	[%rd2], %f49;
	ld.global.f32 	%f50, [%rd11+16];
	add.f32 	%f51, %f50, %f49;
	st.global.f32 	[%rd2], %f51;
	ld.global.f32 	%f52, [%rd11+20];
	add.f32 	%f53, %f52, %f51;
	st.global.f32 	[%rd2], %f53;
	ld.global.f32 	%f54, [%rd11+24];
	add.f32 	%f55, %f54, %f53;
	st.global.f32 	[%rd2], %f55;
	ld.global.f32 	%f56, [%rd11+28];
	add.f32 	%f66, %f56, %f55;
	st.global.f32 	[%rd2], %f66;
	add.s32 	%r33, %r33, 8;
$L__BB17_7:
	setp.eq.s32 	%p6, %r10, 0;
	@%p6 bra 	$L__BB17_13;
	and.b32  	%r13, %r22, 3;
	setp.lt.u32 	%p7, %r10, 4;
	@%p7 bra 	$L__BB17_10;
	add.s32 	%r29, %r33, %r1;
	mul.wide.s32 	%rd12, %r29, 4;
	add.s64 	%rd13, %rd1, %rd12;
	ld.global.f32 	%f57, [%rd13];
	add.f32 	%f58, %f57, %f66;
	st.global.f32 	[%rd2], %f58;
	ld.global.f32 	%f59, [%rd13+4];
	add.f32 	%f60, %f59, %f58;
	st.global.f32 	[%rd2], %f60;
	ld.global.f32 	%f61, [%rd13+8];
	add.f32 	%f62, %f61, %f60;
	st.global.f32 	[%rd2], %f62;
	ld.global.f32 	%f63, [%rd13+12];
	add.f32 	%f66, %f63, %f62;
	st.global.f32 	[%rd2], %f66;
	add.s32 	%r33, %r33, 4;
$L__BB17_10:
	setp.eq.s32 	%p8, %r13, 0;
	@%p8 bra 	$L__BB17_13;
	add.s32 	%r36, %r33, %r1;
	neg.s32 	%r35, %r13;
$L__BB17_12:
	.pragma "nounroll";
	mul.wide.s32 	%rd14, %r36, 4;
	add.s64 	%rd15, %rd1, %rd14;
	ld.global.f32 	%f64, [%rd15];
	add.f32 	%f66, %f64, %f66;
	st.global.f32 	[%rd2], %f66;
	add.s32 	%r36, %r36, 1;
	add.s32 	%r35, %r35, 1;
	setp.ne.s32 	%p9, %r35, 0;
	@%p9 bra 	$L__BB17_12;
$L__BB17_13:
	ret;

}


// ===== COMPILED SASS (sm_100) =====

	.target	sm_100

	.elftype	@"ET_EXEC"


//--------------------- .note.nv.tkinfo           --------------------------
	.section	.note.nv.tkinfo,"",@"SHT_NOTE"
	.sectionflags	@"SHF_NOTE_NV_TKINFO"
	.tkinfo
        /*0018*/ 	.word	0x00000002
        /*0030*/ 	.string	""
        /*0030*/ 	.string	"ptxas"
        /*0030*/ 	.string	"Cuda compilation tools, release 13.0, V13.0.88"
        /*0030*/ 	.string	"Build cuda_13.0.r13.0/compiler.36424714_0"
        /*0030*/ 	.string	"-arch sm_100 -m 64 "



//--------------------- .note.nv.cuinfo           --------------------------
	.section	.note.nv.cuinfo,"",@"SHT_NOTE"
	.sectionflags	@"SHF_NOTE_NV_CUINFO"
        /*0018*/ 	.short	0x0002
        /*001a*/ 	.short	0x0064
        /*001c*/ 	.short	0x0082
	.zero		2


//--------------------- .nv.info                  --------------------------
	.section	.nv.info,"",@"SHT_CUDA_INFO"
	.align	4


	//----- nvinfo : EIATTR_REGCOUNT
	.align		4
        /*0000*/ 	.byte	0x04, 0x2f
        /*0002*/ 	.short	(.L_10 - .L_9)
	.align		4
.L_9:
        /*0004*/ 	.word	index@(_Z4fillPffii)
        /*0008*/ 	.word	0x0000000a


	//----- nvinfo : EIATTR_FRAME_SIZE
	.align		4
.L_10:
        /*000c*/ 	.byte	0x04, 0x11
        /*000e*/ 	.short	(.L_12 - .L_11)
	.align		4
.L_11:
        /*0010*/ 	.word	index@(_Z4fillPffii)
        /*0014*/ 	.word	0x00000000


	//----- nvinfo : EIATTR_REGCOUNT
	.align		4
.L_12:
        /*0018*/ 	.byte	0x04, 0x2f
        /*001a*/ 	.short	(.L_14 - .L_13)
	.align		4
.L_13:
        /*001c*/ 	.word	index@(_Z8diagfillPfif)
        /*0020*/ 	.word	0x0000000a


	//----- nvinfo : EIATTR_FRAME_SIZE
	.align		4
.L_14:
        /*0024*/ 	.byte	0x04, 0x11
        /*0026*/ 	.short	(.L_16 - .L_15)
	.align		4
.L_15:
        /*0028*/ 	.word	index@(_Z8diagfillPfif)
        /*002c*/ 	.word	0x00000000


	//----- nvinfo : EIATTR_REGCOUNT
	.align		4
.L_16:
        /*0030*/ 	.byte	0x04, 0x2f
        /*0032*/ 	.short	(.L_18 - .L_17)
	.align		4
.L_17:
        /*0034*/ 	.word	index@(_Z9matrixAddPfS_S_ii)
        /*0038*/ 	.word	0x0000000c


	//----- nvinfo : EIATTR_FRAME_SIZE
	.align		4
.L_18:
        /*003c*/ 	.byte	0x04, 0x11
        /*003e*/ 	.short	(.L_20 - .L_19)
	.align		4
.L_19:
        /*0040*/ 	.word	index@(_Z9matrixAddPfS_S_ii)
        /*0044*/ 	.word	0x00000000


	//----- nvinfo : EIATTR_REGCOUNT
	.align		4
.L_20:
        /*0048*/ 	.byte	0x04, 0x2f
        /*004a*/ 	.short	(.L_22 - .L_21)
	.align		4
.L_21:
        /*004c*/ 	.word	index@(_Z9matrixSubPfS_S_ii)
        /*0050*/ 	.word	0x0000000c


	//----- nvinfo : EIATTR_FRAME_SIZE
	.align		4
.L_22:
        /*0054*/ 	.byte	0x04, 0x11
        /*0056*/ 	.short	(.L_24 - .L_23)
	.align		4
.L_23:
        /*0058*/ 	.word	index@(_Z9matrixSubPfS_S_ii)
        /*005c*/ 	.word	0x00000000


	//----- nvinfo : EIATTR_REGCOUNT
	.align		4
.L_24:
        /*0060*/ 	.byte	0x04, 0x2f
        /*0062*/ 	.short	(.L_26 - .L_25)
	.align		4
.L_25:
        /*0064*/ 	.word	index@(_Z12broadcastAddPfS_S_ii)
        /*0068*/ 	.word	0x0000000c


	//----- nvinfo : EIATTR_FRAME_SIZE
	.align		4
.L_26:
        /*006c*/ 	.byte	0x04, 0x11
        /*006e*/ 	.short	(.L_28 - .L_27)
	.align		4
.L_27:
        /*0070*/ 	.word	index@(_Z12broadcastAddPfS_S_ii)
        /*0074*/ 	.word	0x00000000


	//----- nvinfo : EIATTR_REGCOUNT
	.align		4
.L_28:
        /*0078*/ 	.byte	0x04, 0x2f
        /*007a*/ 	.short	(.L_30 - .L_29)
	.align		4
.L_29:
        /*007c*/ 	.word	index@(_Z12broadcastSubPfS_S_ii)
        /*0080*/ 	.word	0x0000000c


	//----- nvinfo : EIATTR_FRAME_SIZE
	.align		4
.L_30:
        /*0084*/ 	.byte	0x04, 0x11
        /*0086*/ 	.short	(.L_32 - .L_31)
	.align		4
.L_31:
        /*0088*/ 	.word	index@(_Z12broadcastSubPfS_S_ii)
        /*008c*/ 	.word	0x00000000


	//----- nvinfo : EIATTR_REGCOUNT
	.align		4
.L_32:
        /*0090*/ 	.byte	0x04, 0x2f
        /*0092*/ 	.short	(.L_34 - .L_33)
	.align		4
.L_33:
        /*0094*/ 	.word	index@(_Z9matrixDotPfS_S_iii)
        /*0098*/ 	.word	0x0000001c


	//----- nvinfo : EIATTR_FRAME_SIZE
	.align		4
.L_34:
        /*009c*/ 	.byte	0x04, 0x11
        /*009e*/ 	.short	(.L_36 - .L_35)
	.align		4
.L_35:
        /*00a0*/ 	.word	index@(_Z9matrixDotPfS_S_iii)
        /*00a4*/ 	.word	0x00000000


	//----- nvinfo : EIATTR_REGCOUNT
	.align		4
.L_36:
        /*00a8*/ 	.byte	0x04, 0x2f
        /*00aa*/ 	.short	(.L_38 - .L_37)
	.align		4
.L_37:
        /*00ac*/ 	.word	index@(_Z16matrixScalarMultPffS_ii)
        /*00b0*/ 	.word	0x0000000a


	//----- nvinfo : EIATTR_FRAME_SIZE
	.align		4
.L_38:
        /*00b4*/ 	.byte	0x04, 0x11
        /*00b6*/ 	.short	(.L_40 - .L_39)
	.align		4
.L_39:
        /*00b8*/ 	.word	index@(_Z16matrixScalarMultPffS_ii)
        /*00bc*/ 	.word	0x00000000


	//----- nvinfo : EIATTR_REGCOUNT
	.align		4
.L_40:
        /*00c0*/ 	.byte	0x04, 0x2f
        /*00c2*/ 	.short	(.L_42 - .L_41)
	.align		4
.L_41:
        /*00c4*/ 	.word	index@(_Z15matrixScalarDivPffS_ii)
        /*00c8*/ 	.word	0x00000010


	//----- nvinfo : EIATTR_FRAME_SIZE
	.align		4
.L_42:
        /*00cc*/ 	.byte	0x04, 0x11
        /*00ce*/ 	.short	(.L_44 - .L_43)
	.align		4
.L_43:
        /*00d0*/ 	.word	index@($__internal_2_$__cuda_sm3x_div_rn_noftz_f32_slowpath)
        /*00d4*/ 	.word	0x00000000


	//----- nvinfo : EIATTR_FRAME_SIZE
	.align		4
.L_44:
        /*00d8*/ 	.byte	0x04, 0x11
        /*00da*/ 	.short	(.L_46 - .L_45)
	.align		4
.L_45:
        /*00dc*/ 	.word	index@(_Z15matrixScalarDivPffS_ii)
        /*00e0*/ 	.word	0x00000000


	//----- nvinfo : EIATTR_REGCOUNT
	.align		4
.L_46:
        /*00e4*/ 	.byte	0x04, 0x2f
        /*00e6*/ 	.short	(.L_48 - .L_47)
	.align		4
.L_47:
        /*00e8*/ 	.word	index@(_Z15matrixTransposePfS_ii)
        /*00ec*/ 	.word	0x00000010


	//----- nvinfo : EIATTR_FRAME_SIZE
	.align		4
.L_48:
        /*00f0*/ 	.byte	0x04, 0x11
        /*00f2*/ 	.short	(.L_50 - .L_49)
	.align		4
.L_49:
        /*00f4*/ 	.word	index@(_Z15matrixTransposePfS_ii)
        /*00f8*/ 	.word	0x00000000


	//----- nvinfo : EIATTR_REGCOUNT
	.align		4
.L_50:
        /*00fc*/ 	.byte	0x04, 0x2f
        /*00fe*/ 	.short	(.L_52 - .L_51)
	.align		4
.L_51:
        /*0100*/ 	.word	index@(_Z10matrixRELUPfS_i)
        /*0104*/ 	.word	0x0000000c


	//----- nvinfo : EIATTR_FRAME_SIZE
	.align		4
.L_52:
        /*0108*/ 	.byte	0x04, 0x11
        /*010a*/ 	.short	(.L_54 - .L_53)
	.align		4
.L_53:
        /*010c*/ 	.word	index@(_Z10matrixRELUPfS_i)
        /*0110*/ 	.word	0x00000000


	//----- nvinfo : EIATTR_REGCOUNT
	.align		4
.L_54:
        /*0114*/ 	.byte	0x04, 0x2f
        /*0116*/ 	.short	(.L_56 - .L_55)
	.align		4
.L_55:
        /*0118*/ 	.word	index@(_Z9matrixExpPfS_ii)
        /*011c*/ 	.word	0x0000000c


	//----- nvinfo : EIATTR_FRAME_SIZE
	.align		4
.L_56:
        /*0120*/ 	.byte	0x04, 0x11
        /*0122*/ 	.short	(.L_58 - .L_57)
	.align		4
.L_57:
        /*0124*/ 	.word	index@(_Z9matrixExpPfS_ii)
        /*0128*/ 	.word	0x00000000


	//----- nvinfo : EIATTR_REGCOUNT
	.align		4
.L_58:
        /*012c*/ 	.byte	0x04, 0x2f
        /*012e*/ 	.short	(.L_60 - .L_59)
	.align		4
.L_59:
        /*0130*/ 	.word	index@(_Z9matrixLogPfS_ii)
        /*0134*/ 	.word	0x0000000c


	//----- nvinfo : EIATTR_FRAME_SIZE
	.align		4
.L_60:
        /*0138*/ 	.byte	0x04, 0x11
        /*013a*/ 	.short	(.L_62 - .L_61)
	.align		4
.L_61:
        /*013c*/ 	.word	index@(_Z9matrixLogPfS_ii)
        /*0140*/ 	.word	0x00000000


	//----- nvinfo : EIATTR_REGCOUNT
	.align		4
.L_62:
        /*0144*/ 	.byte	0x04, 0x2f
        /*0146*/ 	.short	(.L_64 - .L_63)
	.align		4
.L_63:
        /*0148*/ 	.word	index@(_Z9matrixHadPfS_S_ii)
        /*014c*/ 	.word	0x0000000c


	//----- nvinfo : EIATTR_FRAME_SIZE
	.align		4
.L_64:
        /*0150*/ 	.byte	0x04, 0x11
        /*0152*/ 	.short	(.L_66 - .L_65)
	.align		4
.L_65:
        /*0154*/ 	.word	index@(_Z9matrixHadPfS_S_ii)
        /*0158*/ 	.word	0x00000000


	//----- nvinfo : EIATTR_REGCOUNT
	.align		4
.L_66:
        /*015c*/ 	.byte	0x04, 0x2f
        /*015e*/ 	.short	(.L_68 - .L_67)
	.align		4
.L_67:
        /*0160*/ 	.word	index@(_Z8gradRELUPfS_S_)
        /*0164*/ 	.word	0x0000000a


	//----- nvinfo : EIATTR_FRAME_SIZE
	.align		4
.L_68:
        /*0168*/ 	.byte	0x04, 0x11
        /*016a*/ 	.short	(.L_70 - .L_69)
	.align		4
.L_69:
        /*016c*/ 	.word	index@(_Z8gradRELUPfS_S_)
        /*0170*/ 	.word	0x00000000


	//----- nvinfo : EIATTR_REGCOUNT
	.align		4
.L_70:
        /*0174*/ 	.byte	0x04, 0x2f
        /*0176*/ 	.short	(.L_72 - .L_71)
	.align		4
.L_71:
        /*0178*/ 	.word	index@(_Z22matrixScalarReciprocalfPfS_ii)
        /*017c*/ 	.word	0x00000010


	//----- nvinfo : EIATTR_FRAME_SIZE
	.align		4
.L_72:
        /*0180*/ 	.byte	0x04, 0x11
        /*0182*/ 	.short	(.L_74 - .L_73)
	.align		4
.L_73:
        /*0184*/ 	.word	index@($__internal_1_$__cuda_sm3x_div_rn_noftz_f32_slowpath)
        /*0188*/ 	.word	0x00000000


	//----- nvinfo : EIATTR_FRAME_SIZE
	.align		4
.L_74:
        /*018c*/ 	.byte	0x04, 0x11
        /*018e*/ 	.short	(.L_76 - .L_75)
	.align		4
.L_75:
        /*0190*/ 	.word	index@(_Z22matrixScalarReciprocalfPfS_ii)
        /*0194*/ 	.word	0x00000000


	//----- nvinfo : EIATTR_REGCOUNT
	.align		4
.L_76:
        /*0198*/ 	.byte	0x04, 0x2f
        /*019a*/ 	.short	(.L_78 - .L_77)
	.align		4
.L_77:
        /*019c*/ 	.word	index@(_Z11avgToColumnPfS_i)
        /*01a0*/ 	.word	0x00000012


	//----- nvinfo : EIATTR_FRAME_SIZE
	.align		4
.L_78:
        /*01a4*/ 	.byte	0x04, 0x11
        /*01a6*/ 	.short	(.L_80 - .L_79)
	.align		4
.L_79:
        /*01a8*/ 	.word	index@($__internal_0_$__cuda_sm3x_div_rn_noftz_f32_slowpath)
        /*01ac*/ 	.word	0x00000000


	//----- nvinfo : EIATTR_FRAME_SIZE
	.align		4
.L_80:
        /*01b0*/ 	.byte	0x04, 0x11
        /*01b2*/ 	.short	(.L_82 - .L_81)
	.align		4
.L_81:
        /*01b4*/ 	.word	index@(_Z11avgToColumnPfS_i)
        /*01b8*/ 	.word	0x00000000


	//----- nvinfo : EIATTR_REGCOUNT
	.align		4
.L_82:
        /*01bc*/ 	.byte	0x04, 0x2f
        /*01be*/ 	.short	(.L_84 - .L_83)
	.align		4
.L_83:
        /*01c0*/ 	.word	index@(_Z11sumToColumnPfS_i)
        /*01c4*/ 	.word	0x00000016


	//----- nvinfo : EIATTR_FRAME_SIZE
	.align		4
.L_84:
        /*01c8*/ 	.byte	0x04, 0x11
        /*01ca*/ 	.short	(.L_86 - .L_85)
	.align		4
.L_85:
        /*01cc*/ 	.word	index@(_Z11sumToColumnPfS_i)
        /*01d0*/ 	.word	0x00000000


	//----- nvinfo : EIATTR_MIN_STACK_SIZE
	.align		4
.L_86:
        /*01d4*/ 	.byte	0x04, 0x12
        /*01d6*/ 	.short	(.L_88 - .L_87)
	.align		4
.L_87:
        /*01d8*/ 	.word	index@(_Z11sumToColumnPfS_i)
        /*01dc*/ 	.word	0x00000000


	//----- nvinfo : EIATTR_MIN_STACK_SIZE
	.align		4
.L_88:
        /*01e0*/ 	.byte	0x04, 0x12
        /*01e2*/ 	.short	(.L_90 - .L_89)
	.align		4
.L_89:
        /*01e4*/ 	.word	index@(_Z11avgToColumnPfS_i)
        /*01e8*/ 	.word	0x00000000


	//----- nvinfo : EIATTR_MIN_STACK_SIZE
	.align		4
.L_90:
        /*01ec*/ 	.byte	0x04, 0x12
        /*01ee*/ 	.short	(.L_92 - .L_91)
	.align		4
.L_91:
        /*01f0*/ 	.word	index@(_Z22matrixScalarReciprocalfPfS_ii)
        /*01f4*/ 	.word	0x00000000


	//----- nvinfo : EIATTR_MIN_STACK_SIZE
	.align		4
.L_92:
        /*01f8*/ 	.byte	0x04, 0x12
        /*01fa*/ 	.short	(.L_94 - .L_93)
	.align		4
.L_93:
        /*01fc*/ 	.word	index@(_Z8gradRELUPfS_S_)
        /*0200*/ 	.word	0x00000000


	//----- nvinfo : EIATTR_MIN_STACK_SIZE
	.align		4
.L_94:
        /*0204*/ 	.byte	0x04, 0x12
        /*0206*/ 	.short	(.L_96 - .L_95)
	.align		4
.L_95:
        /*0208*/ 	.word	index@(_Z9matrixHadPfS_S_ii)
        /*020c*/ 	.word	0x00000000


	//----- nvinfo : EIATTR_MIN_STACK_SIZE
	.align		4
.L_96:
        /*0210*/ 	.byte	0x04, 0x12
        /*0212*/ 	.short	(.L_98 - .L_97)
	.align		4
.L_97:
        /*0214*/ 	.word	index@(_Z9matrixLogPfS_ii)
        /*0218*/ 	.word	0x00000000


	//----- nvinfo : EIATTR_MIN_STACK_SIZE
	.align		4
.L_98:
        /*021c*/ 	.byte	0x04, 0x12
        /*021e*/ 	.short	(.L_100 - .L_99)
	.align		4
.L_99:
        /*0220*/ 	.word	index@(_Z9matrixExpPfS_ii)
        /*0224*/ 	.word	0x00000000


	//----- nvinfo : EIATTR_MIN_STACK_SIZE
	.align		4
.L_100:
        /*0228*/ 	.byte	0x04, 0x12
        /*022a*/ 	.short	(.L_102 - .L_101)
	.align		4
.L_101:
        /*022c*/ 	.word	index@(_Z10matrixRELUPfS_i)
        /*0230*/ 	.word	0x00000000


	//----- nvinfo : EIATTR_MIN_STACK_SIZE
	.align		4
.L_102:
        /*0234*/ 	.byte	0x04, 0x12
        /*0236*/ 	.short	(.L_104 - .L_103)
	.align		4
.L_103:
        /*0238*/ 	.word	index@(_Z15matrixTransposePfS_ii)
        /*023c*/ 	.word	0x00000000


	//----- nvinfo : EIATTR_MIN_STACK_SIZE
	.align		4
.L_104:
        /*0240*/ 	.byte	0x04, 0x12
        /*0242*/ 	.short	(.L_106 - .L_105)
	.align		4
.L_105:
        /*0244*/ 	.word	index@(_Z15matrixScalarDivPffS_ii)
        /*0248*/ 	.word	0x00000000


	//----- nvinfo : EIATTR_MIN_STACK_SIZE
	.align		4
.L_106:
        /*024c*/ 	.byte	0x04, 0x12
        /*024e*/ 	.short	(.L_108 - .L_107)
	.align		4
.L_107:
        /*0250*/ 	.word	index@(_Z16matrixScalarMultPffS_ii)
        /*0254*/ 	.word	0x00000000


	//----- nvinfo : EIATTR_MIN_STACK_SIZE
	.align		4
.L_108:
        /*0258*/ 	.byte	0x04, 0x12
        /*025a*/ 	.short	(.L_110 - .L_109)
	.align		4
.L_109:
        /*025c*/ 	.word	index@(_Z9matrixDotPfS_S_iii)
        /*0260*/ 	.word	0x00000000


	//----- nvinfo : EIATTR_MIN_STACK_SIZE
	.align		4
.L_110:
        /*0264*/ 	.byte	0x04, 0x12
        /*0266*/ 	.short	(.L_112 - .L_111)
	.align		4
.L_111:
        /*0268*/ 	.word	index@(_Z12broadcastSubPfS_S_ii)
        /*026c*/ 	.word	0x00000000


	//----- nvinfo : EIATTR_MIN_STACK_SIZE
	.align		4
.L_112:
        /*0270*/ 	.byte	0x04, 0x12
        /*0272*/ 	.short	(.L_114 - .L_113)
	.align		4
.L_113:
        /*0274*/ 	.word	index@(_Z12broadcastAddPfS_S_ii)
        /*0278*/ 	.word	0x00000000


	//----- nvinfo : EIATTR_MIN_STACK_SIZE
	.align		4
.L_114:
        /*027c*/ 	.byte	0x04, 0x12
        /*027e*/ 	.short	(.L_116 - .L_115)
	.align		4
.L_115:
        /*0280*/ 	.word	index@(_Z9matrixSubPfS_S_ii)
        /*0284*/ 	.word	0x00000000


	//----- nvinfo : EIATTR_MIN_STACK_SIZE
	.align		4
.L_116:
        /*0288*/ 	.byte	0x04, 0x12
        /*028a*/ 	.short	(.L_118 - .L_117)
	.align		4
.L_117:
        /*028c*/ 	.word	index@(_Z9matrixAddPfS_S_ii)
        /*0290*/ 	.word	0x00000000


	//----- nvinfo : EIATTR_MIN_STACK_SIZE
	.align		4
.L_118:
        /*0294*/ 	.byte	0x04, 0x12
        /*0296*/ 	.short	(.L_120 - .L_119)
	.align		4
.L_119:
        /*0298*/ 	.word	index@(_Z8diagfillPfif)
        /*029c*/ 	.word	0x00000000


	//----- nvinfo : EIATTR_MIN_STACK_SIZE
	.align		4
.L_120:
        /*02a0*/ 	.byte	0x04, 0x12
        /*02a2*/ 	.short	(.L_122 - .L_121)
	.align		4
.L_121:
        /*02a4*/ 	.word	index@(_Z4fillPffii)
        /*02a8*/ 	.word	0x00000000
.L_122:


//--------------------- .nv.compat                --------------------------
	.section	.nv.compat,"",@"SHT_CUDA_COMPAT_INFO"
	.align	4
        /*0000*/ 	.byte	0x02, 0x09, 0x00, 0x00, 0x02, 0x02, 0x01, 0x00, 0x02, 0x05, 0x05, 0x00, 0x03, 0x07, 0x01, 0x01
        /*0010*/ 	.byte	0x02, 0x03, 0x00, 0x00, 0x02, 0x06, 0x01, 0x00, 0x04, 0x0b, 0x08, 0x00, 0x01, 0x00, 0x00, 0x00
        /*0020*/ 	.byte	0x00, 0x00, 0x00, 0x00


//--------------------- .nv.info._Z11sumToColumnPfS_i --------------------------
	.section	.nv.info._Z11sumToColumnPfS_i,"",@"SHT_CUDA_INFO"
	.sectionflags	@""
	.align	4


	//----- nvinfo : EIATTR_CUDA_API_VERSION
	.align		4
        /*0000*/ 	.byte	0x04, 0x37
        /*0002*/ 	.short	(.L_124 - .L_123)
.L_123:
        /*0004*/ 	.word	0x00000082


	//----- nvinfo : EIATTR_KPARAM_INFO
	.align		4
.L_124:
        /*0008*/ 	.byte	0x04, 0x17
        /*000a*/ 	.short	(.L_126 - .L_125)
.L_125:
        /*000c*/ 	.word	0x00000000
        /*0010*/ 	.short	0x0002
        /*0012*/ 	.short	0x0010
        /*0014*/ 	.byte	0x00, 0xf0, 0x11, 0x00


	//----- nvinfo : EIATTR_KPARAM_INFO
	.align		4
.L_126:
        /*0018*/ 	.byte	0x04, 0x17
        /*001a*/ 	.short	(.L_128 - .L_127)
.L_127:
        /*001c*/ 	.word	0x00000000
        /*0020*/ 	.short	0x0001
        /*0022*/ 	.short	0x0008
        /*0024*/ 	.byte	0x00, 0xf5, 0x21, 0x00


	//----- nvinfo : EIATTR_KPARAM_INFO
	.align		4
.L_128:
        /*0028*/ 	.byte	0x04, 0x17
        /*002a*/ 	.short	(.L_130 - .L_129)
.L_129:
        /*002c*/ 	.word	0x00000000
        /*0030*/ 	.short	0x0000
        /*0032*/ 	.short	0x0000
        /*0034*/ 	.byte	0x00, 0xf5, 0x21, 0x00


	//----- nvinfo : EIATTR_SPARSE_MMA_MASK
	.align		4
.L_130:
        /*0038*/ 	.byte	0x03, 0x50
        /*003a*/ 	.short	0x0000


	//----- nvinfo : EIATTR_MAXREG_COUNT
	.align		4
        /*003c*/ 	.byte	0x03, 0x1b
        /*003e*/ 	.short	0x00ff


	//----- nvinfo : EIATTR_MERCURY_ISA_VERSION
	.align		4
        /*0040*/ 	.byte	0x03, 0x5f
        /*0042*/ 	.short	0x0101


	//----- nvinfo : EIATTR_VRC_CTA_INIT_COUNT
	.align		4
        /*0044*/ 	.byte	0x02, 0x4a
	.zero		1
	.zero		1


	//----- nvinfo : EIATTR_EXIT_INSTR_OFFSETS
	.align		4
        /*0048*/ 	.byte	0x04, 0x1c
        /*004a*/ 	.short	(.L_132 - .L_131)


	//   ....[0]....
.L_131:
        /*004c*/ 	.word	0x00000030


	//   ....[1]....
        /*0050*/ 	.word	0x000004f0


	//   ....[2]....
        /*0054*/ 	.word	0x00000700


	//   ....[3]....
        /*0058*/ 	.word	0x00000850


	//   ....[4]....
        /*005c*/ 	.word	0x00000910


	//----- nvinfo : EIATTR_CBANK_PARAM_SIZE
	.align		4
.L_132:
        /*0060*/ 	.byte	0x03, 0x19
        /*0062*/ 	.short	0x0014


	//----- nvinfo : EIATTR_PARAM_CBANK
	.align		4
        /*0064*/ 	.byte	0x04, 0x0a
        /*0066*/ 	.short	(.L_134 - .L_133)
	.align		4
.L_133:
        /*0068*/ 	.word	index@(.nv.constant0._Z11sumToColumnPfS_i)
        /*006c*/ 	.short	0x0380
        /*006e*/ 	.short	0x0014


	//----- nvinfo : EIATTR_SW_WAR
	.align		4
.L_134:
        /*0070*/ 	.byte	0x04, 0x36
        /*0072*/ 	.short	(.L_136 - .L_135)
.L_135:
        /*0074*/ 	.word	0x00000008
.L_136:


//--------------------- .nv.info._Z11avgToColumnPfS_i --------------------------
	.section	.nv.info._Z11avgToColumnPfS_i,"",@"SHT_CUDA_INFO"
	.sectionflags	@""
	.align	4


	//----- nvinfo : EIATTR_CUDA_API_VERSION
	.align		4
        /*0000*/ 	.byte	0x04, 0x37
        /*0002*/ 	.short	(.L_138 - .L_137)
.L_137:
        /*0004*/ 	.word	0x00000082


	//----- nvinfo : EIATTR_KPARAM_INFO
	.align		4
.L_138:
        /*0008*/ 	.byte	0x04, 0x17
        /*000a*/ 	.short	(.L_140 - .L_139)
.L_139:
        /*000c*/ 	.word	0x00000000
        /*0010*/ 	.short	0x0002
        /*0012*/ 	.short	0x0010
        /*0014*/ 	.byte	0x00, 0xf0, 0x11, 0x00


	//----- nvinfo : EIATTR_KPARAM_INFO
	.align		4
.L_140:
        /*0018*/ 	.byte	0x04, 0x17
        /*001a*/ 	.short	(.L_142 - .L_141)
.L_141:
        /*001c*/ 	.word	0x00000000
        /*0020*/ 	.short	0x0001
        /*0022*/ 	.short	0x0008
        /*0024*/ 	.byte	0x00, 0xf5, 0x21, 0x00


	//----- nvinfo : EIATTR_KPARAM_INFO
	.align		4
.L_142:
        /*0028*/ 	.byte	0x04, 0x17
        /*002a*/ 	.short	(.L_144 - .L_143)
.L_143:
        /*002c*/ 	.word	0x00000000
        /*0030*/ 	.short	0x0000
        /*0032*/ 	.short	0x0000
        /*0034*/ 	.byte	0x00, 0xf5, 0x21, 0x00


	//----- nvinfo : EIATTR_SPARSE_MMA_MASK
	.align		4
.L_144:
        /*0038*/ 	.byte	0x03, 0x50
        /*003a*/ 	.short	0x0000


	//----- nvinfo : EIATTR_MAXREG_COUNT
	.align		4
        /*003c*/ 	.byte	0x03, 0x1b
        /*003e*/ 	.short	0x00ff


	//----- nvinfo : EIATTR_MERCURY_ISA_VERSION
	.align		4
        /*0040*/ 	.byte	0x03, 0x5f
        /*0042*/ 	.short	0x0101


	//----- nvinfo : EIATTR_VRC_CTA_INIT_COUNT
	.align		4
        /*0044*/ 	.byte	0x02, 0x4a
	.zero		1
	.zero		1


	//----- nvinfo : EIATTR_EXIT_INSTR_OFFSETS
	.align		4
        /*0048*/ 	.byte	0x04, 0x1c
        /*004a*/ 	.short	(.L_146 - .L_145)


	//   ....[0]....
.L_145:
        /*004c*/ 	.word	0x00000a30


	//----- nvinfo : EIATTR_CRS_STACK_SIZE
	.align		4
.L_146:
        /*0050*/ 	.byte	0x04, 0x1e
        /*0052*/ 	.short	(.L_148 - .L_147)
.L_147:
        /*0054*/ 	.word	0x00000000


	//----- nvinfo : EIATTR_CBANK_PARAM_SIZE
	.align		4
.L_148:
        /*0058*/ 	.byte	0x03, 0x19
        /*005a*/ 	.short	0x0014


	//----- nvinfo : EIATTR_PARAM_CBANK
	.align		4
        /*005c*/ 	.byte	0x04, 0x0a
        /*005e*/ 	.short	(.L_150 - .L_149)
	.align		4
.L_149:
        /*0060*/ 	.word	index@(.nv.constant0._Z11avgToColumnPfS_i)
        /*0064*/ 	.short	0x0380
        /*0066*/ 	.short	0x0014


	//----- nvinfo : EIATTR_SW_WAR
	.align		4
.L_150:
        /*0068*/ 	.byte	0x04, 0x36
        /*006a*/ 	.short	(.L_152 - .L_151)
.L_151:
        /*006c*/ 	.word	0x00000008
.L_152:


//--------------------- .nv.info._Z22matrixScalarReciprocalfPfS_ii --------------------------
	.section	.nv.info._Z22matrixScalarReciprocalfPfS_ii,"",@"SHT_CUDA_INFO"
	.sectionflags	@""
	.align	4


	//----- nvinfo : EIATTR_CUDA_API_VERSION
	.align		4
        /*0000*/ 	.byte	0x04, 0x37
        /*0002*/ 	.short	(.L_154 - .L_153)
.L_153:
        /*0004*/ 	.word	0x00000082


	//----- nvinfo : EIATTR_KPARAM_INFO
	.align		4
.L_154:
        /*0008*/ 	.byte	0x04, 0x17
        /*000a*/ 	.short	(.L_156 - .L_155)
.L_155:
        /*000c*/ 	.word	0x00000000
        /*0010*/ 	.short	0x0004
        /*0012*/ 	.short	0x001c
        /*0014*/ 	.byte	0x00, 0xf0, 0x11, 0x00


	//----- nvinfo : EIATTR_KPARAM_INFO
	.align		4
.L_156:
        /*0018*/ 	.byte	0x04, 0x17
        /*001a*/ 	.short	(.L_158 - .L_157)
.L_157:
        /*001c*/ 	.word	0x00000000
        /*0020*/ 	.short	0x0003
        /*0022*/ 	.short	0x0018
        /*0024*/ 	.byte	0x00, 0xf0, 0x11, 0x00


	//----- nvinfo : EIATTR_KPARAM_INFO
	.align		4
.L_158:
        /*0028*/ 	.byte	0x04, 0x17
        /*002a*/ 	.short	(.L_160 - .L_159)
.L_159:
        /*002c*/ 	.word	0x00000000
        /*0030*/ 	.short	0x0002
        /*0032*/ 	.short	0x0010
        /*0034*/ 	.byte	0x00, 0xf5, 0x21, 0x00


	//----- nvinfo : EIATTR_KPARAM_INFO
	.align		4
.L_160:
        /*0038*/ 	.byte	0x04, 0x17
        /*003a*/ 	.short	(.L_162 - .L_161)
.L_161:
        /*003c*/ 	.word	0x00000000
        /*0040*/ 	.short	0x0001
        /*0042*/ 	.short	0x0008
        /*0044*/ 	.byte	0x00, 0xf5, 0x21, 0x00


	//----- nvinfo : EIATTR_KPARAM_INFO
	.align		4
.L_162:
        /*0048*/ 	.byte	0x04, 0x17
        /*004a*/ 	.short	(.L_164 - .L_163)
.L_163:
        /*004c*/ 	.word	0x00000000
        /*0050*/ 	.short	0x0000
        /*0052*/ 	.short	0x0000
        /*0054*/ 	.byte	0x00, 0xf0, 0x11, 0x00


	//----- nvinfo : EIATTR_SPARSE_MMA_MASK
	.align		4
.L_164:
        /*0058*/ 	.byte	0x03, 0x50
        /*005a*/ 	.short	0x0000


	//----- nvinfo : EIATTR_MAXREG_COUNT
	.align		4
        /*005c*/ 	.byte	0x03, 0x1b
        /*005e*/ 	.short	0x00ff


	//----- nvinfo : EIATTR_MERCURY_ISA_VERSION
	.align		4
        /*0060*/ 	.byte	0x03, 0x5f
        /*0062*/ 	.short	0x0101


	//----- nvinfo : EIATTR_VRC_CTA_INIT_COUNT
	.align		4
        /*0064*/ 	.byte	0x02, 0x4a
	.zero		1
	.zero		1


	//----- nvinfo : EIATTR_EXIT_INSTR_OFFSETS
	.align		4
        /*0068*/ 	.byte	0x04, 0x1c
        /*006a*/ 	.short	(.L_166 - .L_165)


	//   ....[0]....
.L_165:
        /*006c*/ 	.word	0x00000080


	//   ....[1]....
        /*0070*/ 	.word	0x000001f0


	//----- nvinfo : EIATTR_CRS_STACK_SIZE
	.align		4
.L_166:
        /*0074*/ 	.byte	0x04, 0x1e
        /*0076*/ 	.short	(.L_168 - .L_167)
.L_167:
        /*0078*/ 	.word	0x00000000


	//----- nvinfo : EIATTR_CBANK_PARAM_SIZE
	.align		4
.L_168:
        /*007c*/ 	.byte	0x03, 0x19
        /*007e*/ 	.short	0x0020


	//----- nvinfo : EIATTR_PARAM_CBANK
	.align		4
        /*0080*/ 	.byte	0x04, 0x0a
        /*0082*/ 	.short	(.L_170 - .L_169)
	.align		4
.L_169:
        /*0084*/ 	.word	index@(.nv.constant0._Z22matrixScalarReciprocalfPfS_ii)
        /*0088*/ 	.short	0x0380
        /*008a*/ 	.short	0x0020


	//----- nvinfo : EIATTR_SW_WAR
	.align		4
.L_170:
        /*008c*/ 	.byte	0x04, 0x36
        /*008e*/ 	.short	(.L_172 - .L_171)
.L_171:
        /*0090*/ 	.word	0x00000008
.L_172:


//--------------------- .nv.info._Z8gradRELUPfS_S_ --------------------------
	.section	.nv.info._Z8gradRELUPfS_S_,"",@"SHT_CUDA_INFO"
	.sectionflags	@""
	.align	4


	//----- nvinfo : EIATTR_CUDA_API_VERSION
	.align		4
        /*0000*/ 	.byte	0x04, 0x37
        /*0002*/ 	.short	(.L_174 - .L_173)
.L_173:
        /*0004*/ 	.word	0x00000082


	//----- nvinfo : EIATTR_KPARAM_INFO
	.align		4
.L_174:
        /*0008*/ 	.byte	0x04, 0x17
        /*000a*/ 	.short	(.L_176 - .L_175)
.L_175:
        /*000c*/ 	.word	0x00000000
        /*0010*/ 	.short	0x0002
        /*0012*/ 	.short	0x0010
        /*0014*/ 	.byte	0x00, 0xf5, 0x21, 0x00


	//----- nvinfo : EIATTR_KPARAM_INFO
	.align		4
.L_176:
        /*0018*/ 	.byte	0x04, 0x17
        /*001a*/ 	.short	(.L_178 - .L_177)
.L_177:
        /*001c*/ 	.word	0x00000000
        /*0020*/ 	.short	0x0001
        /*0022*/ 	.short	0x0008
        /*0024*/ 	.byte	0x00, 0xf5, 0x21, 0x00


	//----- nvinfo : EIATTR_KPARAM_INFO
	.align		4
.L_178:
        /*0028*/ 	.byte	0x04, 0x17
        /*002a*/ 	.short	(.L_180 - .L_179)
.L_179:
        /*002c*/ 	.word	0x00000000
        /*0030*/ 	.short	0x0000
        /*0032*/ 	.short	0x0000
        /*0034*/ 	.byte	0x00, 0xf5, 0x21, 0x00


	//----- nvinfo : EIATTR_SPARSE_MMA_MASK
	.align		4
.L_180:
        /*0038*/ 	.byte	0x03, 0x50
        /*003a*/ 	.short	0x0000


	//----- nvinfo : EIATTR_MAXREG_COUNT
	.align		4
        /*003c*/ 	.byte	0x03, 0x1b
        /*003e*/ 	.short	0x00ff


	//----- nvinfo : EIATTR_MERCURY_ISA_VERSION
	.align		4
        /*0040*/ 	.byte	0x03, 0x5f
        /*0042*/ 	.short	0x0101


	//----- nvinfo : EIATTR_VRC_CTA_INIT_COUNT
	.align		4
        /*0044*/ 	.byte	0x02, 0x4a
	.zero		1
	.zero		1


	//----- nvinfo : EIATTR_EXIT_INSTR_OFFSETS
	.align		4
        /*0048*/ 	.byte	0x04, 0x1c
        /*004a*/ 	.short	(.L_182 - .L_181)


	//   ....[0]....
.L_181:
        /*004c*/ 	.word	0x000000a0


	//   ....[1]....
        /*0050*/ 	.word	0x00000130


	//----- nvinfo : EIATTR_CBANK_PARAM_SIZE
	.align		4
.L_182:
        /*0054*/ 	.byte	0x03, 0x19
        /*0056*/ 	.short	0x0018


	//----- nvinfo : EIATTR_PARAM_CBANK
	.align		4
        /*0058*/ 	.byte	0x04, 0x0a
        /*005a*/ 	.short	(.L_184 - .L_183)
	.align		4
.L_183:
        /*005c*/ 	.word	index@(.nv.constant0._Z8gradRELUPfS_S_)
        /*0060*/ 	.short	0x0380
        /*0062*/ 	.short	0x0018


	//----- nvinfo : EIATTR_SW_WAR
	.align		4
.L_184:
        /*0064*/ 	.byte	0x04, 0x36
        /*0066*/ 	.short	(.L_186 - .L_185)
.L_185:
        /*0068*/ 	.word	0x00000008
.L_186:


//--------------------- .nv.info._Z9matrixHadPfS_S_ii --------------------------
	.section	.nv.info._Z9matrixHadPfS_S_ii,"",@"SHT_CUDA_INFO"
	.sectionflags	@""
	.align	4


	//----- nvinfo : EIATTR_CUDA_API_VERSION
	.align		4
        /*0000*/ 	.byte	0x04, 0x37
        /*0002*/ 	.short	(.L_188 - .L_187)
.L_187:
        /*0004*/ 	.word	0x00000082


	//----- nvinfo : EIATTR_KPARAM_INFO
	.align		4
.L_188:
        /*0008*/ 	.byte	0x04, 0x17
        /*000a*/ 	.short	(.L_190 - .L_189)
.L_189:
        /*000c*/ 	.word	0x00000000
        /*0010*/ 	.short	0x0004
        /*0012*/ 	.short	0x001c
        /*0014*/ 	.byte	0x00, 0xf0, 0x11, 0x00


	//----- nvinfo : EIATTR_KPARAM_INFO
	.align		4
.L_190:
        /*0018*/ 	.byte	0x04, 0x17
        /*001a*/ 	.short	(.L_192 - .L_191)
.L_191:
        /*001c*/ 	.word	0x00000000
        /*0020*/ 	.short	0x0003
        /*0022*/ 	.short	0x0018
        /*0024*/ 	.byte	0x00, 0xf0, 0x11, 0x00


	//----- nvinfo : EIATTR_KPARAM_INFO
	.align		4
.L_192:
        /*0028*/ 	.byte	0x04, 0x17
        /*002a*/ 	.short	(.L_194 - .L_193)
.L_193:
        /*002c*/ 	.word	0x00000000
        /*0030*/ 	.short	0x0002
        /*0032*/ 	.short	0x0010
        /*0034*/ 	.byte	0x00, 0xf5, 0x21, 0x00


	//----- nvinfo : EIATTR_KPARAM_INFO
	.align		4
.L_194:
        /*0038*/ 	.byte	0x04, 0x17
        /*003a*/ 	.short	(.L_196 - .L_195)
.L_195:
        /*003c*/ 	.word	0x00000000
        /*0040*/ 	.short	0x0001
        /*0042*/ 	.short	0x0008
        /*0044*/ 	.byte	0x00, 0xf5, 0x21, 0x00


	//----- nvinfo : EIATTR_KPARAM_INFO
	.align		4
.L_196:
        /*0048*/ 	.byte	0x04, 0x17
        /*004a*/ 	.short	(.L_198 - .L_197)
.L_197:
        /*004c*/ 	.word	0x00000000
        /*0050*/ 	.short	0x0000
        /*0052*/ 	.short	0x0000
        /*0054*/ 	.byte	0x00, 0xf5, 0x21, 0x00


	//----- nvinfo : EIATTR_SPARSE_MMA_MASK
	.align		4
.L_198:
        /*0058*/ 	.byte	0x03, 0x50
        /*005a*/ 	.short	0x0000


	//----- nvinfo : EIATTR_MAXREG_COUNT
	.align		4
        /*005c*/ 	.byte	0x03, 0x1b
        /*005e*/ 	.short	0x00ff


	//----- nvinfo : EIATTR_MERCURY_ISA_VERSION
	.align		4
        /*0060*/ 	.byte	0x03, 0x5f
        /*0062*/ 	.short	0x0101


	//----- nvinfo : EIATTR_VRC_CTA_INIT_COUNT
	.align		4
        /*0064*/ 	.byte	0x02, 0x4a
	.zero		1
	.zero		1


	//----- nvinfo : EIATTR_EXIT_INSTR_OFFSETS
	.align		4
        /*0068*/ 	.byte	0x04, 0x1c
        /*006a*/ 	.short	(.L_200 - .L_199)


	//   ....[0]....
.L_199:
        /*006c*/ 	.word	0x00000080


	//   ....[1]....
        /*0070*/ 	.word	0x00000140


	//----- nvinfo : EIATTR_CBANK_PARAM_SIZE
	.align		4
.L_200:
        /*0074*/ 	.byte	0x03, 0x19
        /*0076*/ 	.short	0x0020


	//----- nvinfo : EIATTR_PARAM_CBANK
	.align		4
        /*0078*/ 	.byte	0x04, 0x0a
        /*007a*/ 	.short	(.L_202 - .L_201)
	.align		4
.L_201:
        /*007c*/ 	.word	index@(.nv.constant0._Z9matrixHadPfS_S_ii)
        /*0080*/ 	.short	0x0380
        /*0082*/ 	.short	0x0020


	//----- nvinfo : EIATTR_SW_WAR
	.align		4
.L_202:
        /*0084*/ 	.byte	0x04, 0x36
        /*0086*/ 	.short	(.L_204 - .L_203)
.L_203:
        /*0088*/ 	.word	0x00000008
.L_204:


//--------------------- .nv.info._Z9matrixLogPfS_ii --------------------------
	.section	.nv.info._Z9matrixLogPfS_ii,"",@"SHT_CUDA_INFO"
	.sectionflags	@""
	.align	4


	//----- nvinfo : EIATTR_CUDA_API_VERSION
	.align		4
        /*0000*/ 	.byte	0x04, 0x37
        /*0002*/ 	.short	(.L_206 - .L_205)
.L_205:
        /*0004*/ 	.word	0x00000082


	//----- nvinfo : EIATTR_KPARAM_INFO
	.align		4
.L_206:
        /*0008*/ 	.byte	0x04, 0x17
        /*000a*/ 	.short	(.L_208 - .L_207)
.L_207:
        /*000c*/ 	.word	0x00000000
        /*0010*/ 	.short	0x0003
        /*0012*/ 	.short	0x0014
        /*0014*/ 	.byte	0x00, 0xf0, 0x11, 0x00


	//----- nvinfo : EIATTR_KPARAM_INFO
	.align		4
.L_208:
        /*0018*/ 	.byte	0x04, 0x17
        /*001a*/ 	.short	(.L_210 - .L_209)
.L_209:
        /*001c*/ 	.word	0x00000000
        /*0020*/ 	.short	0x0002
        /*0022*/ 	.short	0x0010
        /*0024*/ 	.byte	0x00, 0xf0, 0x11, 0x00


	//----- nvinfo : EIATTR_KPARAM_INFO
	.align		4
.L_210:
        /*0028*/ 	.byte	0x04, 0x17
        /*002a*/ 	.short	(.L_212 - .L_211)
.L_211:
        /*002c*/ 	.word	0x00000000
        /*0030*/ 	.short	0x0001
        /*0032*/ 	.short	0x0008
        /*0034*/ 	.byte	0x00, 0xf5, 0x21, 0x00


	//----- nvinfo : EIATTR_KPARAM_INFO
	.align		4
.L_212:
        /*0038*/ 	.byte	0x04, 0x17
        /*003a*/ 	.short	(.L_214 - .L_213)
.L_213:
        /*003c*/ 	.word	0x00000000
        /*0040*/ 	.short	0x0000
        /*0042*/ 	.short	0x0000
        /*0044*/ 	.byte	0x00, 0xf5, 0x21, 0x00


	//----- nvinfo : EIATTR_SPARSE_MMA_MASK
	.align		4
.L_214:
        /*0048*/ 	.byte	0x03, 0x50
        /*004a*/ 	.short	0x0000


	//----- nvinfo : EIATTR_MAXREG_COUNT
	.align		4
        /*004c*/ 	.byte	0x03, 0x1b
        /*004e*/ 	.short	0x00ff


	//----- nvinfo : EIATTR_MERCURY_ISA_VERSION
	.align		4
        /*0050*/ 	.byte	0x03, 0x5f
        /*0052*/ 	.short	0x0101


	//----- nvinfo : EIATTR_VRC_CTA_INIT_COUNT
	.align		4
        /*0054*/ 	.byte	0x02, 0x4a
	.zero		1
	.zero		1


	//----- nvinfo : EIATTR_EXIT_INSTR_OFFSETS
	.align		4
        /*0058*/ 	.byte	0x04, 0x1c
        /*005a*/ 	.short	(.L_216 - .L_215)


	//   ....[0]....
.L_215:
        /*005c*/ 	.word	0x00000080


	//   ....[1]....
        /*0060*/ 	.word	0x000002c0


	//----- nvinfo : EIATTR_CBANK_PARAM_SIZE
	.align		4
.L_216:
        /*0064*/ 	.byte	0x03, 0x19
        /*0066*/ 	.short	0x0018


	//----- nvinfo : EIATTR_PARAM_CBANK
	.align		4
        /*0068*/ 	.byte	0x04, 0x0a
        /*006a*/ 	.short	(.L_218 - .L_217)
	.align		4
.L_217:
        /*006c*/ 	.word	index@(.nv.constant0._Z9matrixLogPfS_ii)
        /*0070*/ 	.short	0x0380
        /*0072*/ 	.short	0x0018


	//----- nvinfo : EIATTR_SW_WAR
	.align		4
.L_218:
        /*0074*/ 	.byte	0x04, 0x36
        /*0076*/ 	.short	(.L_220 - .L_219)
.L_219:
        /*0078*/ 	.word	0x00000008
.L_220:


//--------------------- .nv.info._Z9matrixExpPfS_ii --------------------------
	.section	.nv.info._Z9matrixExpPfS_ii,"",@"SHT_CUDA_INFO"
	.sectionflags	@""
	.align	4


	//----- nvinfo : EIATTR_CUDA_API_VERSION
	.align		4
        /*0000*/ 	.byte	0x04, 0x37
        /*0002*/ 	.short	(.L_222 - .L_221)
.L_221:
        /*0004*/ 	.word	0x00000082


	//----- nvinfo : EIATTR_KPARAM_INFO
	.align		4
.L_222:
        /*0008*/ 	.byte	0x04, 0x17
        /*000a*/ 	.short	(.L_224 - .L_223)
.L_223:
        /*000c*/ 	.word	0x00000000
        /*0010*/ 	.short	0x0003
        /*0012*/ 	.short	0x0014
        /*0014*/ 	.byte	0x00, 0xf0, 0x11, 0x00


	//----- nvinfo : EIATTR_KPARAM_INFO
	.align		4
.L_224:
        /*0018*/ 	.byte	0x04, 0x17
        /*001a*/ 	.short	(.L_226 - .L_225)
.L_225:
        /*001c*/ 	.word	0x00000000
        /*0020*/ 	.short	0x0002
        /*0022*/ 	.short	0x0010
        /*0024*/ 	.byte	0x00, 0xf0, 0x11, 0x00


	//----- nvinfo : EIATTR_KPARAM_INFO
	.align		4
.L_226:
        /*0028*/ 	.byte	0x04, 0x17
        /*002a*/ 	.short	(.L_228 - .L_227)
.L_227:
        /*002c*/ 	.word	0x00000000
        /*0030*/ 	.short	0x0001
        /*0032*/ 	.short	0x0008
        /*0034*/ 	.byte	0x00, 0xf5, 0x21, 0x00


	//----- nvinfo : EIATTR_KPARAM_INFO
	.align		4
.L_228:
        /*0038*/ 	.byte	0x04, 0x17
        /*003a*/ 	.short	(.L_230 - .L_229)
.L_229:
        /*003c*/ 	.word	0x00000000
        /*0040*/ 	.short	0x0000
        /*0042*/ 	.short	0x0000
        /*0044*/ 	.byte	0x00, 0xf5, 0x21, 0x00


	//----- nvinfo : EIATTR_SPARSE_MMA_MASK
	.align		4
.L_230:
        /*0048*/ 	.byte	0x03, 0x50
        /*004a*/ 	.short	0x0000


	//----- nvinfo : EIATTR_MAXREG_COUNT
	.align		4
        /*004c*/ 	.byte	0x03, 0x1b
        /*004e*/ 	.short	0x00ff


	//----- nvinfo : EIATTR_MERCURY_ISA_VERSION
	.align		4
        /*0050*/ 	.byte	0x03, 0x5f
        /*0052*/ 	.short	0x0101


	//----- nvinfo : EIATTR_VRC_CTA_INIT_COUNT
	.align		4
        /*0054*/ 	.byte	0x02, 0x4a
	.zero		1
	.zero		1


	//----- nvinfo : EIATTR_EXIT_INSTR_OFFSETS
	.align		4
        /*0058*/ 	.byte	0x04, 0x1c
        /*005a*/ 	.short	(.L_232 - .L_231)


	//   ....[0]....
.L_231:
        /*005c*/ 	.word	0x00000080


	//   ....[1]....
        /*0060*/ 	.word	0x000001a0


	//----- nvinfo : EIATTR_CBANK_PARAM_SIZE
	.align		4
.L_232:
        /*0064*/ 	.byte	0x03, 0x19
        /*0066*/ 	.short	0x0018


	//----- nvinfo : EIATTR_PARAM_CBANK
	.align		4
        /*0068*/ 	.byte	0x04, 0x0a
        /*006a*/ 	.short	(.L_234 - .L_233)
	.align		4
.L_233:
        /*006c*/ 	.word	index@(.nv.constant0._Z9matrixExpPfS_ii)
        /*0070*/ 	.short	0x0380
        /*0072*/ 	.short	0x0018


	//----- nvinfo : EIATTR_SW_WAR
	.align		4
.L_234:
        /*0074*/ 	.byte	0x04, 0x36
        /*0076*/ 	.short	(.L_236 - .L_235)
.L_235:
        /*0078*/ 	.word	0x00000008
.L_236:


//--------------------- .nv.info._Z10matrixRELUPfS_i --------------------------
	.section	.nv.info._Z10matrixRELUPfS_i,"",@"SHT_CUDA_INFO"
	.sectionflags	@""
	.align	4


	//----- nvinfo : EIATTR_CUDA_API_VERSION
	.align		4
        /*0000*/ 	.byte	0x04, 0x37
        /*0002*/ 	.short	(.L_238 - .L_237)
.L_237:
        /*0004*/ 	.word	0x00000082


	//----- nvinfo : EIATTR_KPARAM_INFO
	.align		4
.L_238:
        /*0008*/ 	.byte	0x04, 0x17
        /*000a*/ 	.short	(.L_240 - .L_239)
.L_239:
        /*000c*/ 	.word	0x00000000
        /*0010*/ 	.short	0x0002
        /*0012*/ 	.short	0x0010
        /*0014*/ 	.byte	0x00, 0xf0, 0x11, 0x00


	//----- nvinfo : EIATTR_KPARAM_INFO
	.align		4
.L_240:
        /*0018*/ 	.byte	0x04, 0x17
        /*001a*/ 	.short	(.L_242 - .L_241)
.L_241:
        /*001c*/ 	.word	0x00000000
        /*0020*/ 	.short	0x0001
        /*0022*/ 	.short	0x0008
        /*0024*/ 	.byte	0x00, 0xf5, 0x21, 0x00


	//----- nvinfo : EIATTR_KPARAM_INFO
	.align		4
.L_242:
        /*0028*/ 	.byte	0x04, 0x17
        /*002a*/ 	.short	(.L_244 - .L_243)
.L_243:
        /*002c*/ 	.word	0x00000000
        /*0030*/ 	.short	0x0000
        /*0032*/ 	.short	0x0000
        /*0034*/ 	.byte	0x00, 0xf5, 0x21, 0x00


	//----- nvinfo : EIATTR_SPARSE_MMA_MASK
	.align		4
.L_244:
        /*0038*/ 	.byte	0x03, 0x50
        /*003a*/ 	.short	0x0000


	//----- nvinfo : EIATTR_MAXREG_COUNT
	.align		4
        /*003c*/ 	.byte	0x03, 0x1b
        /*003e*/ 	.short	0x00ff


	//----- nvinfo : EIATTR_MERCURY_ISA_VERSION
	.align		4
        /*0040*/ 	.byte	0x03, 0x5f
        /*0042*/ 	.short	0x0101


	//----- nvinfo : EIATTR_VRC_CTA_INIT_COUNT
	.align		4
        /*0044*/ 	.byte	0x02, 0x4a
	.zero		1
	.zero		1


	//----- nvinfo : EIATTR_EXIT_INSTR_OFFSETS
	.align		4
        /*0048*/ 	.byte	0x04, 0x1c
        /*004a*/ 	.short	(.L_246 - .L_245)


	//   ....[0]....
.L_245:
        /*004c*/ 	.word	0x00000070


	//   ....[1]....
        /*0050*/ 	.word	0x00000100


	//   ....[2]....
        /*0054*/ 	.word	0x00000140


	//----- nvinfo : EIATTR_CBANK_PARAM_SIZE
	.align		4
.L_246:
        /*0058*/ 	.byte	0x03, 0x19
        /*005a*/ 	.short	0x0014


	//----- nvinfo : EIATTR_PARAM_CBANK
	.align		4
        /*005c*/ 	.byte	0x04, 0x0a
        /*005e*/ 	.short	(.L_248 - .L_247)
	.align		4
.L_247:
        /*0060*/ 	.word	index@(.nv.constant0._Z10matrixRELUPfS_i)
        /*0064*/ 	.short	0x0380
        /*0066*/ 	.short	0x0014


	//----- nvinfo : EIATTR_SW_WAR
	.align		4
.L_248:
        /*0068*/ 	.byte	0x04, 0x36
        /*006a*/ 	.short	(.L_250 - .L_249)
.L_249:
        /*006c*/ 	.word	0x00000008
.L_250:


//--------------------- .nv.info._Z15matrixTransposePfS_ii --------------------------
	.section	.nv.info._Z15matrixTransposePfS_ii,"",@"SHT_CUDA_INFO"
	.sectionflags	@""
	.align	4


	//----- nvinfo : EIATTR_CUDA_API_VERSION
	.align		4
        /*0000*/ 	.byte	0x04, 0x37
        /*0002*/ 	.short	(.L_252 - .L_251)
.L_251:
        /*0004*/ 	.word	0x00000082


	//----- nvinfo : EIATTR_KPARAM_INFO
	.align		4
.L_252:
        /*0008*/ 	.byte	0x04, 0x17
        /*000a*/ 	.short	(.L_254 - .L_253)
.L_253:
        /*000c*/ 	.word	0x00000000
        /*0010*/ 	.short	0x0003
        /*0012*/ 	.short	0x0014
        /*0014*/ 	.byte	0x00, 0xf0, 0x11, 0x00


	//----- nvinfo : EIATTR_KPARAM_INFO
	.align		4
.L_254:
        /*0018*/ 	.byte	0x04, 0x17
        /*001a*/ 	.short	(.L_256 - .L_255)
.L_255:
        /*001c*/ 	.word	0x00000000
        /*0020*/ 	.short	0x0002
        /*0022*/ 	.short	0x0010
        /*0024*/ 	.byte	0x00, 0xf0, 0x11, 0x00


	//----- nvinfo : EIATTR_KPARAM_INFO
	.align		4
.L_256:
        /*0028*/ 	.byte	0x04, 0x17
        /*002a*/ 	.short	(.L_258 - .L_257)
.L_257:
        /*002c*/ 	.word	0x00000000
        /*0030*/ 	.short	0x0001
        /*0032*/ 	.short	0x0008
        /*0034*/ 	.byte	0x00, 0xf5, 0x21, 0x00


	//----- nvinfo : EIATTR_KPARAM_INFO
	.align		4
.L_258:
        /*0038*/ 	.byte	0x04, 0x17
        /*003a*/ 	.short	(.L_260 - .L_259)
.L_259:
        /*003c*/ 	.word	0x00000000
        /*0040*/ 	.short	0x0000
        /*0042*/ 	.short	0x0000
        /*0044*/ 	.byte	0x00, 0xf5, 0x21, 0x00


	//----- nvinfo : EIATTR_SPARSE_MMA_MASK
	.align		4
.L_260:
        /*0048*/ 	.byte	0x03, 0x50
        /*004a*/ 	.short	0x0000


	//----- nvinfo : EIATTR_MAXREG_COUNT
	.align		4
        /*004c*/ 	.byte	0x03, 0x1b
        /*004e*/ 	.short	0x00ff


	//----- nvinfo : EIATTR_MERCURY_ISA_VERSION
	.align		4
        /*0050*/ 	.byte	0x03, 0x5f
        /*0052*/ 	.short	0x0101


	//----- nvinfo : EIATTR_VRC_CTA_INIT_COUNT
	.align		4
        /*0054*/ 	.byte	0x02, 0x4a
	.zero		1
	.zero		1


	//----- nvinfo : EIATTR_EXIT_INSTR_OFFSETS
	.align		4
        /*0058*/ 	.byte	0x04, 0x1c
        /*005a*/ 	.short	(.L_262 - .L_261)


	//   ....[0]....
.L_261:
        /*005c*/ 	.word	0x00000080


	//   ....[1]....
        /*0060*/ 	.word	0x000002a0


	//----- nvinfo : EIATTR_CBANK_PARAM_SIZE
	.align		4
.L_262:
        /*0064*/ 	.byte	0x03, 0x19
        /*0066*/ 	.short	0x0018


	//----- nvinfo : EIATTR_PARAM_CBANK
	.align		4
        /*0068*/ 	.byte	0x04, 0x0a
        /*006a*/ 	.short	(.L_264 - .L_263)
	.align		4
.L_263:
        /*006c*/ 	.word	index@(.nv.constant0._Z15matrixTransposePfS_ii)
        /*0070*/ 	.short	0x0380
        /*0072*/ 	.short	0x0018


	//----- nvinfo : EIATTR_SW_WAR
	.align		4
.L_264:
        /*0074*/ 	.byte	0x04, 0x36
        /*0076*/ 	.short	(.L_266 - .L_265)
.L_265:
        /*0078*/ 	.word	0x00000008
.L_266:


//--------------------- .nv.info._Z15matrixScalarDivPffS_ii --------------------------
	.section	.nv.info._Z15matrixScalarDivPffS_ii,"",@"SHT_CUDA_INFO"
	.sectionflags	@""
	.align	4


	//----- nvinfo : EIATTR_CUDA_API_VERSION
	.align		4
        /*0000*/ 	.byte	0x04, 0x37
        /*0002*/ 	.short	(.L_268 - .L_267)
.L_267:
        /*0004*/ 	.word	0x00000082


	//----- nvinfo : EIATTR_KPARAM_INFO
	.align		4
.L_268:
        /*0008*/ 	.byte	0x04, 0x17
        /*000a*/ 	.short	(.L_270 - .L_269)
.L_269:
        /*000c*/ 	.word	0x00000000
        /*0010*/ 	.short	0x0004
        /*0012*/ 	.short	0x001c
        /*0014*/ 	.byte	0x00, 0xf0, 0x11, 0x00


	//----- nvinfo : EIATTR_KPARAM_INFO
	.align		4
.L_270:
        /*0018*/ 	.byte	0x04, 0x17
        /*001a*/ 	.short	(.L_272 - .L_271)
.L_271:
        /*001c*/ 	.word	0x00000000
        /*0020*/ 	.short	0x0003
        /*0022*/ 	.short	0x0018
        /*0024*/ 	.byte	0x00, 0xf0, 0x11, 0x00


	//----- nvinfo : EIATTR_KPARAM_INFO
	.align		4
.L_272:
        /*0028*/ 	.byte	0x04, 0x17
        /*002a*/ 	.short	(.L_274 - .L_273)
.L_273:
        /*002c*/ 	.word	0x00000000
        /*0030*/ 	.short	0x0002
        /*0032*/ 	.short	0x0010
        /*0034*/ 	.byte	0x00, 0xf5, 0x21, 0x00


	//----- nvinfo : EIATTR_KPARAM_INFO
	.align		4
.L_274:
        /*0038*/ 	.byte	0x04, 0x17
        /*003a*/ 	.short	(.L_276 - .L_275)
.L_275:
        /*003c*/ 	.word	0x00000000
        /*0040*/ 	.short	0x0001
        /*0042*/ 	.short	0x0008
        /*0044*/ 	.byte	0x00, 0xf0, 0x11, 0x00


	//----- nvinfo : EIATTR_KPARAM_INFO
	.align		4
.L_276:
        /*0048*/ 	.byte	0x04, 0x17
        /*004a*/ 	.short	(.L_278 - .L_277)
.L_277:
        /*004c*/ 	.word	0x00000000
        /*0050*/ 	.short	0x0000
        /*0052*/ 	.short	0x0000
        /*0054*/ 	.byte	0x00, 0xf5, 0x21, 0x00


	//----- nvinfo : EIATTR_SPARSE_MMA_MASK
	.align		4
.L_278:
        /*0058*/ 	.byte	0x03, 0x50
        /*005a*/ 	.short	0x0000


	//----- nvinfo : EIATTR_MAXREG_COUNT
	.align		4
        /*005c*/ 	.byte	0x03, 0x1b
        /*005e*/ 	.short	0x00ff


	//----- nvinfo : EIATTR_MERCURY_ISA_VERSION
	.align		4
        /*0060*/ 	.byte	0x03, 0x5f
        /*0062*/ 	.short	0x0101


	//----- nvinfo : EIATTR_VRC_CTA_INIT_COUNT
	.align		4
        /*0064*/ 	.byte	0x02, 0x4a
	.zero		1
	.zero		1


	//----- nvinfo : EIATTR_EXIT_INSTR_OFFSETS
	.align		4
        /*0068*/ 	.byte	0x04, 0x1c
        /*006a*/ 	.short	(.L_280 - .L_279)


	//   ....[0]....
.L_279:
        /*006c*/ 	.word	0x00000080


	//   ....[1]....
        /*0070*/ 	.word	0x000001e0


	//----- nvinfo : EIATTR_CRS_STACK_SIZE
	.align		4
.L_280:
        /*0074*/ 	.byte	0x04, 0x1e
        /*0076*/ 	.short	(.L_282 - .L_281)
.L_281:
        /*0078*/ 	.word	0x00000000


	//----- nvinfo : EIATTR_CBANK_PARAM_SIZE
	.align		4
.L_282:
        /*007c*/ 	.byte	0x03, 0x19
        /*007e*/ 	.short	0x0020


	//----- nvinfo : EIATTR_PARAM_CBANK
	.align		4
        /*0080*/ 	.byte	0x04, 0x0a
        /*0082*/ 	.short	(.L_284 - .L_283)
	.align		4
.L_283:
        /*0084*/ 	.word	index@(.nv.constant0._Z15matrixScalarDivPffS_ii)
        /*0088*/ 	.short	0x0380
        /*008a*/ 	.short	0x0020


	//----- nvinfo : EIATTR_SW_WAR
	.align		4
.L_284:
        /*008c*/ 	.byte	0x04, 0x36
        /*008e*/ 	.short	(.L_286 - .L_285)
.L_285:
        /*0090*/ 	.word	0x00000008
.L_286:


//--------------------- .nv.info._Z16matrixScalarMultPffS_ii --------------------------
	.section	.nv.info._Z16matrixScalarMultPffS_ii,"",@"SHT_CUDA_INFO"
	.sectionflags	@""
	.align	4


	//----- nvinfo : EIATTR_CUDA_API_VERSION
	.align		4
        /*0000*/ 	.byte	0x04, 0x37
        /*0002*/ 	.short	(.L_288 - .L_287)
.L_287:
        /*0004*/ 	.word	0x00000082


	//----- nvinfo : EIATTR_KPARAM_INFO
	.align		4
.L_288:
        /*0008*/ 	.byte	0x04, 0x17
        /*000a*/ 	.short	(.L_290 - .L_289)
.L_289:
        /*000c*/ 	.word	0x00000000
        /*0010*/ 	.short	0x0004
        /*0012*/ 	.short	0x001c
        /*0014*/ 	.byte	0x00, 0xf0, 0x11, 0x00


	//----- nvinfo : EIATTR_KPARAM_INFO
	.align		4
.L_290:
        /*0018*/ 	.byte	0x04, 0x17
        /*001a*/ 	.short	(.L_292 - .L_291)
.L_291:
        /*001c*/ 	.word	0x00000000
        /*0020*/ 	.short	0x0003
        /*0022*/ 	.short	0x0018
        /*0024*/ 	.byte	0x00, 0xf0, 0x11, 0x00


	//----- nvinfo : EIATTR_KPARAM_INFO
	.align		4
.L_292:
        /*0028*/ 	.byte	0x04, 0x17
        /*002a*/ 	.short	(.L_294 - .L_293)
.L_293:
        /*002c*/ 	.word	0x00000000
        /*0030*/ 	.short	0x0002
        /*0032*/ 	.short	0x0010
        /*0034*/ 	.byte	0x00, 0xf5, 0x21, 0x00


	//----- nvinfo : EIATTR_KPARAM_INFO
	.align		4
.L_294:
        /*0038*/ 	.byte	0x04, 0x17
        /*003a*/ 	.short	(.L_296 - .L_295)
.L_295:
        /*003c*/ 	.word	0x00000000
        /*0040*/ 	.short	0x0001
        /*0042*/ 	.short	0x0008
        /*0044*/ 	.byte	0x00, 0xf0, 0x11, 0x00


	//----- nvinfo : EIATTR_KPARAM_INFO
	.align		4
.L_296:
        /*0048*/ 	.byte	0x04, 0x17
        /*004a*/ 	.short	(.L_298 - .L_297)
.L_297:
        /*004c*/ 	.word	0x00000000
        /*0050*/ 	.short	0x0000
        /*0052*/ 	.short	0x0000
        /*0054*/ 	.byte	0x00, 0xf5, 0x21, 0x00


	//----- nvinfo : EIATTR_SPARSE_MMA_MASK
	.align		4
.L_298:
        /*0058*/ 	.byte	0x03, 0x50
        /*005a*/ 	.short	0x0000


	//----- nvinfo : EIATTR_MAXREG_COUNT
	.align		4
        /*005c*/ 	.byte	0x03, 0x1b
        /*005e*/ 	.short	0x00ff


	//----- nvinfo : EIATTR_MERCURY_ISA_VERSION
	.align		4
        /*0060*/ 	.byte	0x03, 0x5f
        /*0062*/ 	.short	0x0101


	//----- nvinfo : EIATTR_VRC_CTA_INIT_COUNT
	.align		4
        /*0064*/ 	.byte	0x02, 0x4a
	.zero		1
	.zero		1


	//----- nvinfo : EIATTR_EXIT_INSTR_OFFSETS
	.align		4
        /*0068*/ 	.byte	0x04, 0x1c
        /*006a*/ 	.short	(.L_300 - .L_299)


	//   ....[0]....
.L_299:
        /*006c*/ 	.word	0x00000080


	//   ....[1]....
        /*0070*/ 	.word	0x00000120


	//----- nvinfo : EIATTR_CBANK_PARAM_SIZE
	.align		4
.L_300:
        /*0074*/ 	.byte	0x03, 0x19
        /*0076*/ 	.short	0x0020


	//----- nvinfo : EIATTR_PARAM_CBANK
	.align		4
        /*0078*/ 	.byte	0x04, 0x0a
        /*007a*/ 	.short	(.L_302 - .L_301)
	.align		4
.L_301:
        /*007c*/ 	.word	index@(.nv.constant0._Z16matrixScalarMultPffS_ii)
        /*0080*/ 	.short	0x0380
        /*0082*/ 	.short	0x0020


	//----- nvinfo : EIATTR_SW_WAR
	.align		4
.L_302:
        /*0084*/ 	.byte	0x04, 0x36
        /*0086*/ 	.short	(.L_304 - .L_303)
.L_303:
        /*0088*/ 	.word	0x00000008
.L_304:


//--------------------- .nv.info._Z9matrixDotPfS_S_iii --------------------------
	.section	.nv.info._Z9matrixDotPfS_S_iii,"",@"SHT_CUDA_INFO"
	.sectionflags	@""
	.align	4


	//----- nvinfo : EIATTR_CUDA_API_VERSION
	.align		4
        /*0000*/ 	.byte	0x04, 0x37
        /*0002*/ 	.short	(.L_306 - .L_305)
.L_305:
        /*0004*/ 	.word	0x00000082


	//----- nvinfo : EIATTR_KPARAM_INFO
	.align		4
.L_306:
        /*0008*/ 	.byte	0x04, 0x17
        /*000a*/ 	.short	(.L_308 - .L_307)
.L_307:
        /*000c*/ 	.word	0x00000000
        /*0010*/ 	.short	0x0005
        /*0012*/ 	.short	0x0020
        /*0014*/ 	.byte	0x00, 0xf0, 0x11, 0x00


	//----- nvinfo : EIATTR_KPARAM_INFO
	.align		4
.L_308:
        /*0018*/ 	.byte	0x04, 0x17
        /*001a*/ 	.short	(.L_310 - .L_309)
.L_309:
        /*001c*/ 	.word	0x00000000
        /*0020*/ 	.short	0x0004
        /*0022*/ 	.short	0x001c
        /*0024*/ 	.byte	0x00, 0xf0, 0x11, 0x00


	//----- nvinfo : EIATTR_KPARAM_INFO
	.align		4
.L_310:
        /*0028*/ 	.byte	0x04, 0x17
        /*002a*/ 	.short	(.L_312 - .L_311)
.L_311:
        /*002c*/ 	.word	0x00000000
        /*0030*/ 	.short	0x0003
        /*0032*/ 	.short	0x0018
        /*0034*/ 	.byte	0x00, 0xf0, 0x11, 0x00


	//----- nvinfo : EIATTR_KPARAM_INFO
	.align		4
.L_312:
        /*0038*/ 	.byte	0x04, 0x17
        /*003a*/ 	.short	(.L_314 - .L_313)
.L_313:
        /*003c*/ 	.word	0x00000000
        /*0040*/ 	.short	0x0002
        /*0042*/ 	.short	0x0010
        /*0044*/ 	.byte	0x00, 0xf5, 0x21, 0x00


	//----- nvinfo : EIATTR_KPARAM_INFO
	.align		4
.L_314:
        /*0048*/ 	.byte	0x04, 0x17
        /*004a*/ 	.short	(.L_316 - .L_315)
.L_315:
        /*004c*/ 	.word	0x00000000
        /*0050*/ 	.short	0x0001
        /*0052*/ 	.short	0x0008
        /*0054*/ 	.byte	0x00, 0xf5, 0x21, 0x00


	//----- nvinfo : EIATTR_KPARAM_INFO
	.align		4
.L_316:
        /*0058*/ 	.byte	0x04, 0x17
        /*005a*/ 	.short	(.L_318 - .L_317)
.L_317:
        /*005c*/ 	.word	0x00000000
        /*0060*/ 	.short	0x0000
        /*0062*/ 	.short	0x0000
        /*0064*/ 	.byte	0x00, 0xf5, 0x21, 0x00


	//----- nvinfo : EIATTR_SPARSE_MMA_MASK
	.align		4
.L_318:
        /*0068*/ 	.byte	0x03, 0x50
        /*006a*/ 	.short	0x0000


	//----- nvinfo : EIATTR_MAXREG_COUNT
	.align		4
        /*006c*/ 	.byte	0x03, 0x1b
        /*006e*/ 	.short	0x00ff


	//----- nvinfo : EIATTR_MERCURY_ISA_VERSION
	.align		4
        /*0070*/ 	.byte	0x03, 0x5f
        /*0072*/ 	.short	0x0101


	//----- nvinfo : EIATTR_VRC_CTA_INIT_COUNT
	.align		4
        /*0074*/ 	.byte	0x02, 0x4a
	.zero		1
	.zero		1


	//----- nvinfo : EIATTR_EXIT_INSTR_OFFSETS
	.align		4
        /*0078*/ 	.byte	0x04, 0x1c
        /*007a*/ 	.short	(.L_320 - .L_319)


	//   ....[0]....
.L_319:
        /*007c*/ 	.word	0x000000a0


	//   ....[1]....
        /*0080*/ 	.word	0x00000660


	//   ....[2]....
        /*0084*/ 	.word	0x00000850


	//   ....[3]....
        /*0088*/ 	.word	0x000009a0


	//   ....[4]....
        /*008c*/ 	.word	0x00000a50


	//----- nvinfo : EIATTR_CBANK_PARAM_SIZE
	.align		4
.L_320:
        /*0090*/ 	.byte	0x03, 0x19
        /*0092*/ 	.short	0x0024


	//----- nvinfo : EIATTR_PARAM_CBANK
	.align		4
        /*0094*/ 	.byte	0x04, 0x0a
        /*0096*/ 	.short	(.L_322 - .L_321)
	.align		4
.L_321:
        /*0098*/ 	.word	index@(.nv.constant0._Z9matrixDotPfS_S_iii)
        /*009c*/ 	.short	0x0380
        /*009e*/ 	.short	0x0024


	//----- nvinfo : EIATTR_SW_WAR
	.align		4
.L_322:
        /*00a0*/ 	.byte	0x04, 0x36
        /*00a2*/ 	.short	(.L_324 - .L_323)
.L_323:
        /*00a4*/ 	.word	0x00000008
.L_324:


//--------------------- .nv.info._Z12broadcastSubPfS_S_ii --------------------------
	.section	.nv.info._Z12broadcastSubPfS_S_ii,"",@"SHT_CUDA_INFO"
	.sectionflags	@""
	.align	4


	//----- nvinfo : EIATTR_CUDA_API_VERSION
	.align		4
        /*0000*/ 	.byte	0x04, 0x37
        /*0002*/ 	.short	(.L_326 - .L_325)
.L_325:
        /*0004*/ 	.word	0x00000082


	//----- nvinfo : EIATTR_KPARAM_INFO
	.align		4
.L_326:
        /*0008*/ 	.byte	0x04, 0x17
        /*000a*/ 	.short	(.L_328 - .L_327)
.L_327:
        /*000c*/ 	.word	0x00000000
        /*0010*/ 	.short	0x0004
        /*0012*/ 	.short	0x001c
        /*0014*/ 	.byte	0x00, 0xf0, 0x11, 0x00


	//----- nvinfo : EIATTR_KPARAM_INFO
	.align		4
.L_328:
        /*0018*/ 	.byte	0x04, 0x17
        /*001a*/ 	.short	(.L_330 - .L_329)
.L_329:
        /*001c*/ 	.word	0x00000000
        /*0020*/ 	.short	0x0003
        /*0022*/ 	.short	0x0018
        /*0024*/ 	.byte	0x00, 0xf0, 0x11, 0x00


	//----- nvinfo : EIATTR_KPARAM_INFO
	.align		4
.L_330:
        /*0028*/ 	.byte	0x04, 0x17
        /*002a*/ 	.short	(.L_332 - .L_331)
.L_331:
        /*002c*/ 	.word	0x00000000
        /*0030*/ 	.short	0x0002
        /*0032*/ 	.short	0x0010
        /*0034*/ 	.byte	0x00, 0xf5, 0x21, 0x00


	//----- nvinfo : EIATTR_KPARAM_INFO
	.align		4
.L_332:
        /*0038*/ 	.byte	0x04, 0x17
        /*003a*/ 	.short	(.L_334 - .L_333)
.L_333:
        /*003c*/ 	.word	0x00000000
        /*0040*/ 	.short	0x0001
        /*0042*/ 	.short	0x0008
        /*0044*/ 	.byte	0x00, 0xf5, 0x21, 0x00


	//----- nvinfo : EIATTR_KPARAM_INFO
	.align		4
.L_334:
        /*0048*/ 	.byte	0x04, 0x17
        /*004a*/ 	.short	(.L_336 - .L_335)
.L_335:
        /*004c*/ 	.word	0x00000000
        /*0050*/ 	.short	0x0000
        /*0052*/ 	.short	0x0000
        /*0054*/ 	.byte	0x00, 0xf5, 0x21, 0x00


	//----- nvinfo : EIATTR_SPARSE_MMA_MASK
	.align		4
.L_336:
        /*0058*/ 	.byte	0x03, 0x50
        /*005a*/ 	.short	0x0000


	//----- nvinfo : EIATTR_MAXREG_COUNT
	.align		4
        /*005c*/ 	.byte	0x03, 0x1b
        /*005e*/ 	.short	0x00ff


	//----- nvinfo : EIATTR_MERCURY_ISA_VERSION
	.align		4
        /*0060*/ 	.byte	0x03, 0x5f
        /*0062*/ 	.short	0x0101


	//----- nvinfo : EIATTR_VRC_CTA_INIT_COUNT
	.align		4
        /*0064*/ 	.byte	0x02, 0x4a
	.zero		1
	.zero		1


	//----- nvinfo : EIATTR_EXIT_INSTR_OFFSETS
	.align		4
        /*0068*/ 	.byte	0x04, 0x1c
        /*006a*/ 	.short	(.L_338 - .L_337)


	//   ....[0]....
.L_337:
        /*006c*/ 	.word	0x00000080


	//   ....[1]....
        /*0070*/ 	.word	0x000002b0


	//----- nvinfo : EIATTR_CBANK_PARAM_SIZE
	.align		4
.L_338:
        /*0074*/ 	.byte	0x03, 0x19
        /*0076*/ 	.short	0x0020


	//----- nvinfo : EIATTR_PARAM_CBANK
	.align		4
        /*0078*/ 	.byte	0x04, 0x0a
        /*007a*/ 	.short	(.L_340 - .L_339)
	.align		4
.L_339:
        /*007c*/ 	.word	index@(.nv.constant0._Z12broadcastSubPfS_S_ii)
        /*0080*/ 	.short	0x0380
        /*0082*/ 	.short	0x0020


	//----- nvinfo : EIATTR_SW_WAR
	.align		4
.L_340:
        /*0084*/ 	.byte	0x04, 0x36
        /*0086*/ 	.short	(.L_342 - .L_341)
.L_341:
        /*0088*/ 	.word	0x00000008
.L_342:


//--------------------- .nv.info._Z12broadcastAddPfS_S_ii --------------------------
	.section	.nv.info._Z12broadcastAddPfS_S_ii,"",@"SHT_CUDA_INFO"
	.sectionflags	@""
	.align	4


	//----- nvinfo : EIATTR_CUDA_API_VERSION
	.align		4
        /*0000*/ 	.byte	0x04, 0x37
        /*0002*/ 	.short	(.L_344 - .L_343)
.L_343:
        /*0004*/ 	.word	0x00000082


	//----- nvinfo : EIATTR_KPARAM_INFO
	.align		4
.L_344:
        /*0008*/ 	.byte	0x04, 0x17
        /*000a*/ 	.short	(.L_346 - .L_345)
.L_345:
        /*000c*/ 	.word	0x00000000
        /*0010*/ 	.short	0x0004
        /*0012*/ 	.short	0x001c
        /*0014*/ 	.byte	0x00, 0xf0, 0x11, 0x00


	//----- nvinfo : EIATTR_KPARAM_INFO
	.align		4
.L_346:
        /*0018*/ 	.byte	0x04, 0x17
        /*001a*/ 	.short	(.L_348 - .L_347)
.L_347:
        /*001c*/ 	.word	0x00000000
        /*0020*/ 	.short	0x0003
        /*0022*/ 	.short	0x0018
        /*0024*/ 	.byte	0x00, 0xf0, 0x11, 0x00


	//----- nvinfo : EIATTR_KPARAM_INFO
	.align		4
.L_348:
        /*0028*/ 	.byte	0x04, 0x17
        /*002a*/ 	.short	(.L_350 - .L_349)
.L_349:
        /*002c*/ 	.word	0x00000000
        /*0030*/ 	.short	0x0002
        /*0032*/ 	.short	0x0010
        /*0034*/ 	.byte	0x00, 0xf5, 0x21, 0x00


	//----- nvinfo : EIATTR_KPARAM_INFO
	.align		4
.L_350:
        /*0038*/ 	.byte	0x04, 0x17
        /*003a*/ 	.short	(.L_352 - .L_351)
.L_351:
        /*003c*/ 	.word	0x00000000
        /*0040*/ 	.short	0x0001
        /*0042*/ 	.short	0x0008
        /*0044*/ 	.byte	0x00, 0xf5, 0x21, 0x00


	//----- nvinfo : EIATTR_KPARAM_INFO
	.align		4
.L_352:
        /*0048*/ 	.byte	0x04, 0x17
        /*004a*/ 	.short	(.L_354 - .L_353)
.L_353:
        /*004c*/ 	.word	0x00000000
        /*0050*/ 	.short	0x0000
        /*0052*/ 	.short	0x0000
        /*0054*/ 	.byte	0x00, 0xf5, 0x21, 0x00


	//----- nvinfo : EIATTR_SPARSE_MMA_MASK
	.align		4
.L_354:
        /*0058*/ 	.byte	0x03, 0x50
        /*005a*/ 	.short	0x0000


	//----- nvinfo : EIATTR_MAXREG_COUNT
	.align		4
        /*005c*/ 	.byte	0x03, 0x1b
        /*005e*/ 	.short	0x00ff


	//----- nvinfo : EIATTR_MERCURY_ISA_VERSION
	.align		4
        /*0060*/ 	.byte	0x03, 0x5f
        /*0062*/ 	.short	0x0101


	//----- nvinfo : EIATTR_VRC_CTA_INIT_COUNT
	.align		4
        /*0064*/ 	.byte	0x02, 0x4a
	.zero		1
	.zero		1


	//----- nvinfo : EIATTR_EXIT_INSTR_OFFSETS
	.align		4
        /*0068*/ 	.byte	0x04, 0x1c
        /*006a*/ 	.short	(.L_356 - .L_355)


	//   ....[0]....
.L_355:
        /*006c*/ 	.word	0x00000080


	//   ....[1]....
        /*0070*/ 	.word	0x000002b0


	//----- nvinfo : EIATTR_CBANK_PARAM_SIZE
	.align		4
.L_356:
        /*0074*/ 	.byte	0x03, 0x19
        /*0076*/ 	.short	0x0020


	//----- nvinfo : EIATTR_PARAM_CBANK
	.align		4
        /*0078*/ 	.byte	0x04, 0x0a
        /*007a*/ 	.short	(.L_358 - .L_357)
	.align		4
.L_357:
        /*007c*/ 	.word	index@(.nv.constant0._Z12broadcastAddPfS_S_ii)
        /*0080*/ 	.short	0x0380
        /*0082*/ 	.short	0x0020


	//----- nvinfo : EIATTR_SW_WAR
	.align		4
.L_358:
        /*0084*/ 	.byte	0x04, 0x36
        /*0086*/ 	.short	(.L_360 - .L_359)
.L_359:
        /*0088*/ 	.word	0x00000008
.L_360:


//--------------------- .nv.info._Z9matrixSubPfS_S_ii --------------------------
	.section	.nv.info._Z9matrixSubPfS_S_ii,"",@"SHT_CUDA_INFO"
	.sectionflags	@""
	.align	4


	//----- nvinfo : EIATTR_CUDA_API_VERSION
	.align		4
        /*0000*/ 	.byte	0x04, 0x37
        /*0002*/ 	.short	(.L_362 - .L_361)
.L_361:
        /*0004*/ 	.word	0x00000082


	//----- nvinfo : EIATTR_KPARAM_INFO
	.align		4
.L_362:
        /*0008*/ 	.byte	0x04, 0x17
        /*000a*/ 	.short	(.L_364 - .L_363)
.L_363:
        /*000c*/ 	.word	0x00000000
        /*0010*/ 	.short	0x0004
        /*0012*/ 	.short	0x001c
        /*0014*/ 	.byte	0x00, 0xf0, 0x11, 0x00


	//----- nvinfo : EIATTR_KPARAM_INFO
	.align		4
.L_364:
        /*0018*/ 	.byte	0x04, 0x17
        /*001a*/ 	.short	(.L_366 - .L_365)
.L_365:
        /*001c*/ 	.word	0x00000000
        /*0020*/ 	.short	0x0003
        /*0022*/ 	.short	0x0018
        /*0024*/ 	.byte	0x00, 0xf0, 0x11, 0x00


	//----- nvinfo : EIATTR_KPARAM_INFO
	.align		4
.L_366:
        /*0028*/ 	.byte	0x04, 0x17
        /*002a*/ 	.short	(.L_368 - .L_367)
.L_367:
        /*002c*/ 	.word	0x00000000
        /*0030*/ 	.short	0x0002
        /*0032*/ 	.short	0x0010
        /*0034*/ 	.byte	0x00, 0xf5, 0x21, 0x00


	//----- nvinfo : EIATTR_KPARAM_INFO
	.align		4
.L_368:
        /*0038*/ 	.byte	0x04, 0x17
        /*003a*/ 	.short	(.L_370 - .L_369)
.L_369:
        /*003c*/ 	.word	0x00000000
        /*0040*/ 	.short	0x0001
        /*0042*/ 	.short	0x0008
        /*0044*/ 	.byte	0x00, 0xf5, 0x21, 0x00


	//----- nvinfo : EIATTR_KPARAM_INFO
	.align		4
.L_370:
        /*0048*/ 	.byte	0x04, 0x17
        /*004a*/ 	.short	(.L_372 - .L_371)
.L_371:
        /*004c*/ 	.word	0x00000000
        /*0050*/ 	.short	0x0000
        /*0052*/ 	.short	0x0000
        /*0054*/ 	.byte	0x00, 0xf5, 0x21, 0x00


	//----- nvinfo : EIATTR_SPARSE_MMA_MASK
	.align		4
.L_372:
        /*0058*/ 	.byte	0x03, 0x50
        /*005a*/ 	.short	0x0000


	//----- nvinfo : EIATTR_MAXREG_COUNT
	.align		4
        /*005c*/ 	.byte	0x03, 0x1b
        /*005e*/ 	.short	0x00ff


	//----- nvinfo : EIATTR_MERCURY_ISA_VERSION
	.align		4
        /*0060*/ 	.byte	0x03, 0x5f
        /*0062*/ 	.short	0x0101


	//----- nvinfo : EIATTR_VRC_CTA_INIT_COUNT
	.align		4
        /*0064*/ 	.byte	0x02, 0x4a
	.zero		1
	.zero		1


	//----- nvinfo : EIATTR_EXIT_INSTR_OFFSETS
	.align		4
        /*0068*/ 	.byte	0x04, 0x1c
        /*006a*/ 	.short	(.L_374 - .L_373)


	//   ....[0]....
.L_373:
        /*006c*/ 	.word	0x00000080


	//   ....[1]....
        /*0070*/ 	.word	0x00000140


	//----- nvinfo : EIATTR_CBANK_PARAM_SIZE
	.align		4
.L_374:
        /*0074*/ 	.byte	0x03, 0x19
        /*0076*/ 	.short	0x0020


	//----- nvinfo : EIATTR_PARAM_CBANK
	.align		4
        /*0078*/ 	.byte	0x04, 0x0a
        /*007a*/ 	.short	(.L_376 - .L_375)
	.align		4
.L_375:
        /*007c*/ 	.word	index@(.nv.constant0._Z9matrixSubPfS_S_ii)
        /*0080*/ 	.short	0x0380
        /*0082*/ 	.short	0x0020


	//----- nvinfo : EIATTR_SW_WAR
	.align		4
.L_376:
        /*0084*/ 	.byte	0x04, 0x36
        /*0086*/ 	.short	(.L_378 - .L_377)
.L_377:
        /*0088*/ 	.word	0x00000008
.L_378:


//--------------------- .nv.info._Z9matrixAddPfS_S_ii --------------------------
	.section	.nv.info._Z9matrixAddPfS_S_ii,"",@"SHT_CUDA_INFO"
	.sectionflags	@""
	.align	4


	//----- nvinfo : EIATTR_CUDA_API_VERSION
	.align		4
        /*0000*/ 	.byte	0x04, 0x37
        /*0002*/ 	.short	(.L_380 - .L_379)
.L_379:
        /*0004*/ 	.word	0x00000082


	//----- nvinfo : EIATTR_KPARAM_INFO
	.align		4
.L_380:
        /*0008*/ 	.byte	0x04, 0x17
        /*000a*/ 	.short	(.L_382 - .L_381)
.L_381:
        /*000c*/ 	.word	0x00000000
        /*0010*/ 	.short	0x0004
        /*0012*/ 	.short	0x001c
        /*0014*/ 	.byte	0x00, 0xf0, 0x11, 0x00


	//----- nvinfo : EIATTR_KPARAM_INFO
	.align		4
.L_382:
        /*0018*/ 	.byte	0x04, 0x17
        /*001a*/ 	.short	(.L_384 - .L_383)
.L_383:
        /*001c*/ 	.word	0x00000000
        /*0020*/ 	.short	0x0003
        /*0022*/ 	.short	0x0018
        /*0024*/ 	.byte	0x00, 0xf0, 0x11, 0x00


	//----- nvinfo : EIATTR_KPARAM_INFO
	.align		4
.L_384:
        /*0028*/ 	.byte	0x04, 0x17
        /*002a*/ 	.short	(.L_386 - .L_385)
.L_385:
        /*002c*/ 	.word	0x00000000
        /*0030*/ 	.short	0x0002
        /*0032*/ 	.short	0x0010
        /*0034*/ 	.byte	0x00, 0xf5, 0x21, 0x00


	//----- nvinfo : EIATTR_KPARAM_INFO
	.align		4
.L_386:
        /*0038*/ 	.byte	0x04, 0x17
        /*003a*/ 	.short	(.L_388 - .L_387)
.L_387:
        /*003c*/ 	.word	0x00000000
        /*0040*/ 	.short	0x0001
        /*0042*/ 	.short	0x0008
        /*0044*/ 	.byte	0x00, 0xf5, 0x21, 0x00


	//----- nvinfo : EIATTR_KPARAM_INFO
	.align		4
.L_388:
        /*0048*/ 	.byte	0x04, 0x17
        /*004a*/ 	.short	(.L_390 - .L_389)
.L_389:
        /*004c*/ 	.word	0x00000000
        /*0050*/ 	.short	0x0000
        /*0052*/ 	.short	0x0000
        /*0054*/ 	.byte	0x00, 0xf5, 0x21, 0x00


	//----- nvinfo : EIATTR_SPARSE_MMA_MASK
	.align		4
.L_390:
        /*0058*/ 	.byte	0x03, 0x50
        /*005a*/ 	.short	0x0000


	//----- nvinfo : EIATTR_MAXREG_COUNT
	.align		4
        /*005c*/ 	.byte	0x03, 0x1b
        /*005e*/ 	.short	0x00ff


	//----- nvinfo : EIATTR_MERCURY_ISA_VERSION
	.align		4
        /*0060*/ 	.byte	0x03, 0x5f
        /*0062*/ 	.short	0x0101


	//----- nvinfo : EIATTR_VRC_CTA_INIT_COUNT
	.align		4
        /*0064*/ 	.byte	0x02, 0x4a
	.zero		1
	.zero		1


	//----- nvinfo : EIATTR_EXIT_INSTR_OFFSETS
	.align		4
        /*0068*/ 	.byte	0x04, 0x1c
        /*006a*/ 	.short	(.L_392 - .L_391)


	//   ....[0]....
.L_391:
        /*006c*/ 	.word	0x00000080


	//   ....[1]....
        /*0070*/ 	.word	0x00000140


	//----- nvinfo : EIATTR_CBANK_PARAM_SIZE
	.align		4
.L_392:
        /*0074*/ 	.byte	0x03, 0x19
        /*0076*/ 	.short	0x0020


	//----- nvinfo : EIATTR_PARAM_CBANK
	.align		4
        /*0078*/ 	.byte	0x04, 0x0a
        /*007a*/ 	.short	(.L_394 - .L_393)
	.align		4
.L_393:
        /*007c*/ 	.word	index@(.nv.constant0._Z9matrixAddPfS_S_ii)
        /*0080*/ 	.short	0x0380
        /*0082*/ 	.short	0x0020


	//----- nvinfo : EIATTR_SW_WAR
	.align		4
.L_394:
        /*0084*/ 	.byte	0x04, 0x36
        /*0086*/ 	.short	(.L_396 - .L_395)
.L_395:
        /*0088*/ 	.word	0x00000008
.L_396:


//--------------------- .nv.info._Z8diagfillPfif  --------------------------
	.section	.nv.info._Z8diagfillPfif,"",@"SHT_CUDA_INFO"
	.sectionflags	@""
	.align	4


	//----- nvinfo : EIATTR_CUDA_API_VERSION
	.align		4
        /*0000*/ 	.byte	0x04, 0x37
        /*0002*/ 	.short	(.L_398 - .L_397)
.L_397:
        /*0004*/ 	.word	0x00000082


	//----- nvinfo : EIATTR_KPARAM_INFO
	.align		4
.L_398:
        /*0008*/ 	.byte	0x04, 0x17
        /*000a*/ 	.short	(.L_400 - .L_399)
.L_399:
        /*000c*/ 	.word	0x00000000
        /*0010*/ 	.short	0x0002
        /*0012*/ 	.short	0x000c
        /*0014*/ 	.byte	0x00, 0xf0, 0x11, 0x00


	//----- nvinfo : EIATTR_KPARAM_INFO
	.align		4
.L_400:
        /*0018*/ 	.byte	0x04, 0x17
        /*001a*/ 	.short	(.L_402 - .L_401)
.L_401:
        /*001c*/ 	.word	0x00000000
        /*0020*/ 	.short	0x0001
        /*0022*/ 	.short	0x0008
        /*0024*/ 	.byte	0x00, 0xf0, 0x11, 0x00


	//----- nvinfo : EIATTR_KPARAM_INFO
	.align		4
.L_402:
        /*0028*/ 	.byte	0x04, 0x17
        /*002a*/ 	.short	(.L_404 - .L_403)
.L_403:
        /*002c*/ 	.word	0x00000000
        /*0030*/ 	.short	0x0000
        /*0032*/ 	.short	0x0000
        /*0034*/ 	.byte	0x00, 0xf5, 0x21, 0x00


	//----- nvinfo : EIATTR_SPARSE_MMA_MASK
	.align		4
.L_404:
        /*0038*/ 	.byte	0x03, 0x50
        /*003a*/ 	.short	0x0000


	//----- nvinfo : EIATTR_MAXREG_COUNT
	.align		4
        /*003c*/ 	.byte	0x03, 0x1b
        /*003e*/ 	.short	0x00ff


	//----- nvinfo : EIATTR_MERCURY_ISA_VERSION
	.align		4
        /*0040*/ 	.byte	0x03, 0x5f
        /*0042*/ 	.short	0x0101


	//----- nvinfo : EIATTR_VRC_CTA_INIT_COUNT
	.align		4
        /*0044*/ 	.byte	0x02, 0x4a
	.zero		1
	.zero		1


	//----- nvinfo : EIATTR_EXIT_INSTR_OFFSETS
	.align		4
        /*0048*/ 	.byte	0x04, 0x1c
        /*004a*/ 	.short	(.L_406 - .L_405)


	//   ....[0]....
.L_405:
        /*004c*/ 	.word	0x000000b0


	//----- nvinfo : EIATTR_CBANK_PARAM_SIZE
	.align		4
.L_406:
        /*0050*/ 	.byte	0x03, 0x19
        /*0052*/ 	.short	0x0010


	//----- nvinfo : EIATTR_PARAM_CBANK
	.align		4
        /*0054*/ 	.byte	0x04, 0x0a
        /*0056*/ 	.short	(.L_408 - .L_407)
	.align		4
.L_407:
        /*0058*/ 	.word	index@(.nv.constant0._Z8diagfillPfif)
        /*005c*/ 	.short	0x0380
        /*005e*/ 	.short	0x0010


	//----- nvinfo : EIATTR_SW_WAR
	.align		4
.L_408:
        /*0060*/ 	.byte	0x04, 0x36
        /*0062*/ 	.short	(.L_410 - .L_409)
.L_409:
        /*0064*/ 	.word	0x00000008
.L_410:


//--------------------- .nv.info._Z4fillPffii     --------------------------
	.section	.nv.info._Z4fillPffii,"",@"SHT_CUDA_INFO"
	.sectionflags	@""
	.align	4


	//----- nvinfo : EIATTR_CUDA_API_VERSION
	.align		4
        /*0000*/ 	.byte	0x04, 0x37
        /*0002*/ 	.short	(.L_412 - .L_411)
.L_411:
        /*0004*/ 	.word	0x00000082


	//----- nvinfo : EIATTR_KPARAM_INFO
	.align		4
.L_412:
        /*0008*/ 	.byte	0x04, 0x17
        /*000a*/ 	.short	(.L_414 - .L_413)
.L_413:
        /*000c*/ 	.word	0x00000000
        /*0010*/ 	.short	0x0003
        /*0012*/ 	.short	0x0010
        /*0014*/ 	.byte	0x00, 0xf0, 0x11, 0x00


	//----- nvinfo : EIATTR_KPARAM_INFO
	.align		4
.L_414:
        /*0018*/ 	.byte	0x04, 0x17
        /*001a*/ 	.short	(.L_416 - .L_415)
.L_415:
        /*001c*/ 	.word	0x00000000
        /*0020*/ 	.short	0x0002
        /*0022*/ 	.short	0x000c
        /*0024*/ 	.byte	0x00, 0xf0, 0x11, 0x00


	//----- nvinfo : EIATTR_KPARAM_INFO
	.align		4
.L_416:
        /*0028*/ 	.byte	0x04, 0x17
        /*002a*/ 	.short	(.L_418 - .L_417)
.L_417:
        /*002c*/ 	.word	0x00000000
        /*0030*/ 	.short	0x0001
        /*0032*/ 	.short	0x0008
        /*0034*/ 	.byte	0x00, 0xf0, 0x11, 0x00


	//----- nvinfo : EIATTR_KPARAM_INFO
	.align		4
.L_418:
        /*0038*/ 	.byte	0x04, 0x17
        /*003a*/ 	.short	(.L_420 - .L_419)
.L_419:
        /*003c*/ 	.word	0x00000000
        /*0040*/ 	.short	0x0000
        /*0042*/ 	.short	0x0000
        /*0044*/ 	.byte	0x00, 0xf5, 0x21, 0x00


	//----- nvinfo : EIATTR_SPARSE_MMA_MASK
	.align		4
.L_420:
        /*0048*/ 	.byte	0x03, 0x50
        /*004a*/ 	.short	0x0000


	//----- nvinfo : EIATTR_MAXREG_COUNT
	.align		4
        /*004c*/ 	.byte	0x03, 0x1b
        /*004e*/ 	.short	0x00ff


	//----- nvinfo : EIATTR_MERCURY_ISA_VERSION
	.align		4
        /*0050*/ 	.byte	0x03, 0x5f
        /*0052*/ 	.short	0x0101


	//----- nvinfo : EIATTR_VRC_CTA_INIT_COUNT
	.align		4
        /*0054*/ 	.byte	0x02, 0x4a
	.zero		1
	.zero		1


	//----- nvinfo : EIATTR_EXIT_INSTR_OFFSETS
	.align		4
        /*0058*/ 	.byte	0x04, 0x1c
        /*005a*/ 	.short	(.L_422 - .L_421)


	//   ....[0]....
.L_421:
        /*005c*/ 	.word	0x00000090


	//   ....[1]....
        /*0060*/ 	.word	0x000000f0


	//----- nvinfo : EIATTR_CBANK_PARAM_SIZE
	.align		4
.L_422:
        /*0064*/ 	.byte	0x03, 0x19
        /*0066*/ 	.short	0x0014


	//----- nvinfo : EIATTR_PARAM_CBANK
	.align		4
        /*0068*/ 	.byte	0x04, 0x0a
        /*006a*/ 	.short	(.L_424 - .L_423)
	.align		4
.L_423:
        /*006c*/ 	.word	index@(.nv.constant0._Z4fillPffii)
        /*0070*/ 	.short	0x0380
        /*0072*/ 	.short	0x0014


	//----- nvinfo : EIATTR_SW_WAR
	.align		4
.L_424:
        /*0074*/ 	.byte	0x04, 0x36
        /*0076*/ 	.short	(.L_426 - .L_425)
.L_425:
        /*0078*/ 	.word	0x00000008
.L_426:


//--------------------- .nv.callgraph             --------------------------
	.section	.nv.callgraph,"",@"SHT_CUDA_CALLGRAPH"
	.align	4
	.sectionentsize	8
	.align		4
        /*0000*/ 	.word	0x00000000
	.align		4
        /*0004*/ 	.word	0xffffffff
	.align		4
        /*0008*/ 	.word	0x00000000
	.align		4
        /*000c*/ 	.word	0xfffffffe
	.align		4
        /*0010*/ 	.word	0x00000000
	.align		4
        /*0014*/ 	.word	0xfffffffd
	.align		4
        /*0018*/ 	.word	0x00000000
	.align		4
        /*001c*/ 	.word	0xfffffffc


//--------------------- .nv.constant4             --------------------------
	.section	.nv.constant4,"a",@progbits
	.align	8
	.align		8
.nv.constant4:
        /*0000*/ 	.dword	precalc_xorwow_matrix
	.align		8
        /*0008*/ 	.dword	precalc_xorwow_offset_matrix
	.align		8
        /*0010*/ 	.dword	mrg32k3aM1
	.align		8
        /*0018*/ 	.dword	mrg32k3aM2
	.align		8
        /*0020*/ 	.dword	mrg32k3aM1SubSeq
	.align		8
        /*0028*/ 	.dword	mrg32k3aM2SubSeq
	.align		8
        /*0030*/ 	.dword	mrg32k3aM1Seq
	.align		8
        /*0038*/ 	.dword	mrg32k3aM2Seq


//--------------------- .nv.constant3             --------------------------
	.section	.nv.constant3,"a",@progbits
	.align	8
.nv.constant3:
	.type		__cr_lgamma_table,@object
	.size		__cr_lgamma_table,(.L_8 - __cr_lgamma_table)
__cr_lgamma_table:
        /*0000*/ 	.byte	0x00, 0x00, 0x00, 0x00, 0x00, 0x00, 0x00, 0x00, 0x00, 0x00, 0x00, 0x00, 0x00, 0x00, 0x00, 0x00
        /*0010*/ 	.byte	0xef, 0x39, 0xfa, 0xfe, 0x42, 0x2e, 0xe6, 0x3f, 0x02, 0x20, 0x2a, 0xfa, 0x0b, 0xab, 0xfc, 0x3f
        /*0020*/ 	.byte	0xf9, 0x2c, 0x92, 0x7c, 0xa7, 0x6c, 0x09, 0x40, 0xc9, 0x79, 0x44, 0x3c, 0x64, 0x26, 0x13, 0x40
        /*0030*/ 	.byte	0xca, 0x01, 0xcf, 0x3a, 0x27, 0x51, 0x1a, 0x40, 0x30, 0xcc, 0x2d, 0xf3, 0xe1, 0x0c, 0x21, 0x40
        /*0040*/ 	.byte	0x0d, 0xb7, 0xfc, 0x82, 0x8e, 0x35, 0x25, 0x40
.L_8:


//--------------------- .text._Z11sumToColumnPfS_i --------------------------
	.section	.text._Z11sumToColumnPfS_i,"ax",@progbits
	.align	128
        .global         _Z11sumToColumnPfS_i
        .type           _Z11sumToColumnPfS_i,@function
        .size           _Z11sumToColumnPfS_i,(.L_x_76 - _Z11sumToColumnPfS_i)
        .other          _Z11sumToColumnPfS_i,@"STO_CUDA_ENTRY STV_DEFAULT"
_Z11sumToColumnPfS_i:
.text._Z11sumToColumnPfS_i:
[----:B------:R-:W-:Y:S08]  /*0000*/  LDC R1, c[0x0][0x37c] ;  /* 0x0000df00ff017b82 */ /* 0x000ff00000000800 */
[----:B------:R-:W0:Y:S02]  /*0010*/  LDC R6, c[0x0][0x390] ;  /* 0x0000e400ff067b82 */ /* 0x000e240000000800 */
[----:B0-----:R-:W-:-:S13]  /*0020*/  ISETP.GE.AND P0, PT, R6, 0x1, PT ;  /* 0x000000010600780c */ /* 0x001fda0003f06270 */
[----:B------:R-:W-:Y:S05]  /*0030*/  @!P0 EXIT ;  /* 0x000000000000894d */ /* 0x000fea0003800000 */
[----:B------:R-:W0:Y:S01]  /*0040*/  S2R R7, SR_TID.X ;  /* 0x0000000000077919 */ /* 0x000e220000002100 */
[----:B------:R-:W1:Y:S01]  /*0050*/  LDC.64 R2, c[0x0][0x388] ;  /* 0x0000e200ff027b82 */ /* 0x000e620000000a00 */
[----:B------:R-:W0:Y:S01]  /*0060*/  LDCU UR4, c[0x0][0x360] ;  /* 0x00006c00ff0477ac */ /* 0x000e220008000800 */
[----:B------:R-:W0:Y:S01]  /*0070*/  S2R R0, SR_CTAID.X ;  /* 0x0000000000007919 */ /* 0x000e220000002500 */
[----:B------:R-:W2:Y:S01]  /*0080*/  LDCU.64 UR6, c[0x0][0x358] ;  /* 0x00006b00ff0677ac */ /* 0x000ea20008000a00 */
[C---:B------:R-:W-:Y:S02]  /*0090*/  ISETP.GE.U32.AND P1, PT, R6.reuse, 0x10, PT ;  /* 0x000000100600780c */ /* 0x040fe40003f26070 */
[----:B------:R-:W-:-:S04]  /*00a0*/  LOP3.LUT R8, R6, 0xf, RZ, 0xc0, !PT ;  /* 0x0000000f06087812 */ /* 0x000fc800078ec0ff */
[----:B------:R-:W-:Y:S01]  /*00b0*/  ISETP.NE.AND P0, PT, R8, RZ, PT ;  /* 0x000000ff0800720c */ /* 0x000fe20003f05270 */
[----:B0-----:R-:W-:-:S04]  /*00c0*/  IMAD R7, R0, UR4, R7 ;  /* 0x0000000400077c24 */ /* 0x001fc8000f8e0207 */
[----:B-1----:R-:W-:-:S04]  /*00d0*/  IMAD.WIDE R2, R7, 0x4, R2 ;  /* 0x0000000407027825 */ /* 0x002fc800078e0202 */
[----:B------:R-:W-:Y:S01]  /*00e0*/  HFMA2 R0, -RZ, RZ, 0, 0 ;  /* 0x00000000ff007431 */ /* 0x000fe200000001ff */
[----:B--2---:R0:W5:Y:S01]  /*00f0*/  LDG.E R11, desc[UR6][R2.64] ;  /* 0x00000006020b7981 */ /* 0x004162000c1e1900 */
[----:B------:R-:W-:Y:S01]  /*0100*/  IMAD R7, R7, R6, RZ ;  /* 0x0000000607077224 */ /* 0x000fe200078e02ff */
[----:B------:R-:W-:Y:S06]  /*0110*/  @!P1 BRA `(.L_x_0) ;  /* 0x0000000000f49947 */ /* 0x000fec0003800000 */
[----:B------:R-:W1:Y:S01]  /*0120*/  LDCU.64 UR4, c[0x0][0x380] ;  /* 0x00007000ff0477ac */ /* 0x000e620008000a00 */
[----:B------:R-:W-:Y:S02]  /*0130*/  LOP3.LUT R0, R6, 0x7ffffff0, RZ, 0xc0, !PT ;  /* 0x7ffffff006007812 */ /* 0x000fe400078ec0ff */
[----:B------:R-:W-:Y:S02]  /*0140*/  MOV R10, R7 ;  /* 0x00000007000a7202 */ /* 0x000fe40000000f00 */
[----:B------:R-:W-:Y:S01]  /*0150*/  IADD3 R9, PT, PT, -R0, RZ, RZ ;  /* 0x000000ff00097210 */ /* 0x000fe20007ffe1ff */
[----:B-1----:R-:W-:-:S04]  /*0160*/  UIADD3 UR4, UP0, UPT, UR4, 0x20, URZ ;  /* 0x0000002004047890 */ /* 0x002fc8000ff1e0ff */
[----:B------:R-:W-:-:S12]  /*0170*/  UIADD3.X UR5, UPT, UPT, URZ, UR5, URZ, UP0, !UPT ;  /* 0x00000005ff057290 */ /* 0x000fd800087fe4ff */
.L_x_1:
[----:B------:R-:W-:Y:S02]  /*0180*/  MOV R4, UR4 ;  /* 0x0000000400047c02 */ /* 0x000fe40008000f00 */
[----:B------:R-:W-:-:S03]  /*0190*/  MOV R5, UR5 ;  /* 0x0000000500057c02 */ /* 0x000fc60008000f00 */
[----:B------:R-:W-:-:S05]  /*01a0*/  IMAD.WIDE R4, R10, 0x4, R4 ;  /* 0x000000040a047825 */ /* 0x000fca00078e0204 */
[----:B------:R-:W2:Y:S02]  /*01b0*/  LDG.E R12, desc[UR6][R4.64+-0x20] ;  /* 0xffffe006040c7981 */ /* 0x000ea4000c1e1900 */
[----:B--23-5:R-:W-:-:S05]  /*01c0*/  FADD R11, R12, R11 ;  /* 0x0000000b0c0b7221 */ /* 0x02cfca0000000000 */
[----:B------:R1:W-:Y:S04]  /*01d0*/  STG.E desc[UR6][R2.64], R11 ;  /* 0x0000000b02007986 */ /* 0x0003e8000c101906 */
[----:B------:R-:W2:Y:S02]  /*01e0*/  LDG.E R12, desc[UR6][R4.64+-0x1c] ;  /* 0xffffe406040c7981 */ /* 0x000ea4000c1e1900 */
[----:B--2---:R-:W-:-:S05]  /*01f0*/  FADD R13, R11, R12 ;  /* 0x0000000c0b0d7221 */ /* 0x004fca0000000000 */
[----:B------:R2:W-:Y:S04]  /*0200*/  STG.E desc[UR6][R2.64], R13 ;  /* 0x0000000d02007986 */ /* 0x0005e8000c101906 */
[----:B------:R-:W3:Y:S02]  /*0210*/  LDG.E R12, desc[UR6][R4.64+-0x18] ;  /* 0xffffe806040c7981 */ /* 0x000ee4000c1e1900 */
[----:B---3--:R-:W-:-:S05]  /*0220*/  FADD R15, R13, R12 ;  /* 0x0000000c0d0f7221 */ /* 0x008fca0000000000 */
[----:B------:R3:W-:Y:S04]  /*0230*/  STG.E desc[UR6][R2.64], R15 ;  /* 0x0000000f02007986 */ /* 0x0007e8000c101906 */
[----:B------:R-:W4:Y:S02]  /*0240*/  LDG.E R12, desc[UR6][R4.64+-0x14] ;  /* 0xffffec06040c7981 */ /* 0x000f24000c1e1900 */
[----:B----4-:R-:W-:-:S05]  /*0250*/  FADD R17, R15, R12 ;  /* 0x0000000c0f117221 */ /* 0x010fca0000000000 */
[----:B------:R4:W-:Y:S04]  /*0260*/  STG.E desc[UR6][R2.64], R17 ;  /* 0x0000001102007986 */ /* 0x0009e8000c101906 */
[----:B------:R-:W1:Y:S02]  /*0270*/  LDG.E R12, desc[UR6][R4.64+-0x10] ;  /* 0xfffff006040c7981 */ /* 0x000e64000c1e1900 */
[----:B-1----:R-:W-:-:S05]  /*0280*/  FADD R11, R17, R12 ;  /* 0x0000000c110b7221 */ /* 0x002fca0000000000 */
        /* <DEDUP_REMOVED lines=12> */
[----:B------:R-:W-:Y:S04]  /*0350*/  STG.E desc[UR6][R2.64], R11 ;  /* 0x0000000b02007986 */ /* 0x000fe8000c101906 */
        /* <DEDUP_REMOVED lines=9> */
[----:B------:R-:W4:Y:S02]  /*03f0*/  LDG.E R12, desc[UR6][R4.64+0x10] ;  /* 0x00001006040c7981 */ /* 0x000f24000c1e1900 */
[----:B----4-:R-:W-:-:S05]  /*0400*/  FADD R19, R17, R12 ;  /* 0x0000000c11137221 */ /* 0x010fca0000000000 */
[----:B------:R3:W-:Y:S04]  /*0410*/  STG.E desc[UR6][R2.64], R19 ;  /* 0x0000001302007986 */ /* 0x0007e8000c101906 */
[----:B------:R-:W1:Y:S02]  /*0420*/  LDG.E R12, desc[UR6][R4.64+0x14] ;  /* 0x00001406040c7981 */ /* 0x000e64000c1e1900 */
[----:B-1----:R-:W-:-:S05]  /*0430*/  FADD R13, R19, R12 ;  /* 0x0000000c130d7221 */ /* 0x002fca0000000000 */
[----:B------:R3:W-:Y:S04]  /*0440*/  STG.E desc[UR6][R2.64], R13 ;  /* 0x0000000d02007986 */ /* 0x0007e8000c101906 */
[----:B------:R-:W2:Y:S01]  /*0450*/  LDG.E R12, desc[UR6][R4.64+0x18] ;  /* 0x00001806040c7981 */ /* 0x000ea2000c1e1900 */
[----:B------:R-:W-:Y:S01]  /*0460*/  IADD3 R9, PT, PT, R9, 0x10, RZ ;  /* 0x0000001009097810 */ /* 0x000fe20007ffe0ff */
[----:B--2---:R-:W-:-:S05]  /*0470*/  FADD R15, R13, R12 ;  /* 0x0000000c0d0f7221 */ /* 0x004fca0000000000 */
[----:B------:R3:W-:Y:S04]  /*0480*/  STG.E desc[UR6][R2.64], R15 ;  /* 0x0000000f02007986 */ /* 0x0007e8000c101906 */
[----:B------:R-:W2:Y:S01]  /*0490*/  LDG.E R12, desc[UR6][R4.64+0x1c] ;  /* 0x00001c06040c7981 */ /* 0x000ea2000c1e1900 */
[----:B------:R-:W-:Y:S02]  /*04a0*/  ISETP.NE.AND P1, PT, R9, RZ, PT ;  /* 0x000000ff0900720c */ /* 0x000fe40003f25270 */
[----:B------:R-:W-:Y:S01]  /*04b0*/  IADD3 R10, PT, PT, R10, 0x10, RZ ;  /* 0x000000100a0a7810 */ /* 0x000fe20007ffe0ff */
[----:B--2---:R-:W-:-:S05]  /*04c0*/  FADD R11, R15, R12 ;  /* 0x0000000c0f0b7221 */ /* 0x004fca0000000000 */
[----:B------:R3:W-:Y:S05]  /*04d0*/  STG.E desc[UR6][R2.64], R11 ;  /* 0x0000000b02007986 */ /* 0x0007ea000c101906 */
[----:B------:R-:W-:Y:S05]  /*04e0*/  @P1 BRA `(.L_x_1) ;  /* 0xfffffffc00241947 */ /* 0x000fea000383ffff */
.L_x_0:
[----:B------:R-:W-:Y:S05]  /*04f0*/  @!P0 EXIT ;  /* 0x000000000000894d */ /* 0x000fea0003800000 */
[----:B------:R-:W-:Y:S02]  /*0500*/  ISETP.GE.U32.AND P0, PT, R8, 0x8, PT ;  /* 0x000000080800780c */ /* 0x000fe40003f06070 */
[----:B------:R-:W-:-:S04]  /*0510*/  LOP3.LUT R10, R6, 0x7, RZ, 0xc0, !PT ;  /* 0x00000007060a7812 */ /* 0x000fc800078ec0ff */
[----:B------:R-:W-:-:S07]  /*0520*/  ISETP.NE.AND P1, PT, R10, RZ, PT ;  /* 0x000000ff0a00720c */ /* 0x000fce0003f25270 */
[----:B------:R-:W-:Y:S06]  /*0530*/  @!P0 BRA `(.L_x_2) ;  /* 0x0000000000708947 */ /* 0x000fec0003800000 */
[----:B------:R-:W1:Y:S01]  /*0540*/  LDC.64 R4, c[0x0][0x380] ;  /* 0x0000e000ff047b82 */ /* 0x000e620000000a00 */
[----:B------:R-:W-:-:S05]  /*0550*/  IADD3 R9, PT, PT, R7, R0, RZ ;  /* 0x0000000007097210 */ /* 0x000fca0007ffe0ff */
[----:B-1----:R-:W-:-:S05]  /*0560*/  IMAD.WIDE R4, R9, 0x4, R4 ;  /* 0x0000000409047825 */ /* 0x002fca00078e0204 */
[----:B------:R-:W3:Y:S02]  /*0570*/  LDG.E R8, desc[UR6][R4.64] ;  /* 0x0000000604087981 */ /* 0x000ee4000c1e1900 */
[----:B---3-5:R-:W-:-:S05]  /*0580*/  FADD R11, R11, R8 ;  /* 0x000000080b0b7221 */ /* 0x028fca0000000000 */
[----:B------:R-:W-:Y:S04]  /*0590*/  STG.E desc[UR6][R2.64], R11 ;  /* 0x0000000b02007986 */ /* 0x000fe8000c101906 */
[----:B------:R-:W2:Y:S02]  /*05a0*/  LDG.E R8, desc[UR6][R4.64+0x4] ;  /* 0x0000040604087981 */ /* 0x000ea4000c1e1900 */
[----:B--2---:R-:W-:-:S05]  /*05b0*/  FADD R9, R11, R8 ;  /* 0x000000080b097221 */ /* 0x004fca0000000000 */
[----:B------:R1:W-:Y:S04]  /*05c0*/  STG.E desc[UR6][R2.64], R9 ;  /* 0x0000000902007986 */ /* 0x0003e8000c101906 */
[----:B------:R-:W2:Y:S02]  /*05d0*/  LDG.E R8, desc[UR6][R4.64+0x8] ;  /* 0x0000080604087981 */ /* 0x000ea4000c1e1900 */
[----:B--2---:R-:W-:-:S05]  /*05e0*/  FADD R13, R9, R8 ;  /* 0x00000008090d7221 */ /* 0x004fca0000000000 */
[----:B------:R2:W-:Y:S04]  /*05f0*/  STG.E desc[UR6][R2.64], R13 ;  /* 0x0000000d02007986 */ /* 0x0005e8000c101906 */
[----:B------:R-:W3:Y:S02]  /*0600*/  LDG.E R8, desc[UR6][R4.64+0xc] ;  /* 0x00000c0604087981 */ /* 0x000ee4000c1e1900 */
[----:B---3--:R-:W-:-:S05]  /*0610*/  FADD R15, R13, R8 ;  /* 0x000000080d0f7221 */ /* 0x008fca0000000000 */
[----:B------:R4:W-:Y:S04]  /*0620*/  STG.E desc[UR6][R2.64], R15 ;  /* 0x0000000f02007986 */ /* 0x0009e8000c101906 */
[----:B------:R-:W3:Y:S02]  /*0630*/  LDG.E R8, desc[UR6][R4.64+0x10] ;  /* 0x0000100604087981 */ /* 0x000ee4000c1e1900 */
[----:B---3--:R-:W-:-:S05]  /*0640*/  FADD R17, R15, R8 ;  /* 0x000000080f117221 */ /* 0x008fca0000000000 */
[----:B------:R4:W-:Y:S04]  /*0650*/  STG.E desc[UR6][R2.64], R17 ;  /* 0x0000001102007986 */ /* 0x0009e8000c101906 */
[----:B------:R-:W1:Y:S02]  /*0660*/  LDG.E R8, desc[UR6][R4.64+0x14] ;  /* 0x0000140604087981 */ /* 0x000e64000c1e1900 */
[----:B-1----:R-:W-:-:S05]  /*0670*/  FADD R9, R17, R8 ;  /* 0x0000000811097221 */ /* 0x002fca0000000000 */
[----:B------:R4:W-:Y:S04]  /*0680*/  STG.E desc[UR6][R2.64], R9 ;  /* 0x0000000902007986 */ /* 0x0009e8000c101906 */
[----:B------:R-:W2:Y:S02]  /*0690*/  LDG.E R8, desc[UR6][R4.64+0x18] ;  /* 0x0000180604087981 */ /* 0x000ea4000c1e1900 */
[----:B--2---:R-:W-:-:S05]  /*06a0*/  FADD R13, R9, R8 ;  /* 0x00000008090d7221 */ /* 0x004fca0000000000 */
[----:B------:R4:W-:Y:S04]  /*06b0*/  STG.E desc[UR6][R2.64], R13 ;  /* 0x0000000d02007986 */ /* 0x0009e8000c101906 */
[----:B------:R-:W2:Y:S01]  /*06c0*/  LDG.E R8, desc[UR6][R4.64+0x1c] ;  /* 0x00001c0604087981 */ /* 0x000ea2000c1e1900 */
[----:B------:R-:W-:Y:S01]  /*06d0*/  IADD3 R0, PT, PT, R0, 0x8, RZ ;  /* 0x0000000800007810 */ /* 0x000fe20007ffe0ff */
[----:B--2---:R-:W-:-:S05]  /*06e0*/  FADD R11, R13, R8 ;  /* 0x000000080d0b7221 */ /* 0x004fca0000000000 */
[----:B------:R4:W-:Y:S02]  /*06f0*/  STG.E desc[UR6][R2.64], R11 ;  /* 0x0000000b02007986 */ /* 0x0009e4000c101906 */
.L_x_2:
[----:B------:R-:W-:Y:S05]  /*0700*/  @!P1 EXIT ;  /* 0x000000000000994d */ /* 0x000fea0003800000 */
[----:B------:R-:W-:Y:S02]  /*0710*/  ISETP.GE.U32.AND P0, PT, R10, 0x4, PT ;  /* 0x000000040a00780c */ /* 0x000fe40003f06070 */
[----:B------:R-:W-:-:S04]  /*0720*/  LOP3.LUT R6, R6, 0x3, RZ, 0xc0, !PT ;  /* 0x0000000306067812 */ /* 0x000fc800078ec0ff */
[----:B------:R-:W-:-:S07]  /*0730*/  ISETP.NE.AND P1, PT, R6, RZ, PT ;  /* 0x000000ff0600720c */ /* 0x000fce0003f25270 */
[----:B------:R-:W-:Y:S06]  /*0740*/  @!P0 BRA `(.L_x_3) ;  /* 0x0000000000408947 */ /* 0x000fec0003800000 */
[----:B------:R-:W1:Y:S01]  /*0750*/  LDC.64 R4, c[0x0][0x380] ;  /* 0x0000e000ff047b82 */ /* 0x000e620000000a00 */
[----:B----4-:R-:W-:-:S05]  /*0760*/  IADD3 R9, PT, PT, R7, R0, RZ ;  /* 0x0000000007097210 */ /* 0x010fca0007ffe0ff */
[----:B-1----:R-:W-:-:S05]  /*0770*/  IMAD.WIDE R4, R9, 0x4, R4 ;  /* 0x0000000409047825 */ /* 0x002fca00078e0204 */
[----:B------:R-:W2:Y:S02]  /*0780*/  LDG.E R8, desc[UR6][R4.64] ;  /* 0x0000000604087981 */ /* 0x000ea4000c1e1900 */
[----:B--2--5:R-:W-:-:S05]  /*0790*/  FADD R9, R11, R8 ;  /* 0x000000080b097221 */ /* 0x024fca0000000000 */
[----:B------:R1:W-:Y:S04]  /*07a0*/  STG.E desc[UR6][R2.64], R9 ;  /* 0x0000000902007986 */ /* 0x0003e8000c101906 */
[----:B------:R-:W3:Y:S02]  /*07b0*/  LDG.E R8, desc[UR6][R4.64+0x4] ;  /* 0x0000040604087981 */ /* 0x000ee4000c1e1900 */
[----:B---3--:R-:W-:-:S05]  /*07c0*/  FADD R13, R9, R8 ;  /* 0x00000008090d7221 */ /* 0x008fca0000000000 */
        /* <DEDUP_REMOVED lines=8> */
.L_x_3:
[----:B------:R-:W-:Y:S05]  /*0850*/  @!P1 EXIT ;  /* 0x000000000000994d */ /* 0x000fea0003800000 */
[----:B-1--4-:R-:W1:Y:S01]  /*0860*/  LDC.64 R8, c[0x0][0x380] ;  /* 0x0000e000ff087b82 */ /* 0x012e620000000a00 */
[----:B------:R-:W-:Y:S02]  /*0870*/  IADD3 R7, PT, PT, R7, R0, RZ ;  /* 0x0000000007077210 */ /* 0x000fe40007ffe0ff */
[----:B------:R-:W-:-:S07]  /*0880*/  IADD3 R6, PT, PT, -R6, RZ, RZ ;  /* 0x000000ff06067210 */ /* 0x000fce0007ffe1ff */
.L_x_4:
[----:B-1----:R-:W-:-:S06]  /*0890*/  IMAD.WIDE R4, R7, 0x4, R8 ;  /* 0x0000000407047825 */ /* 0x002fcc00078e0208 */
[----:B------:R-:W3:Y:S01]  /*08a0*/  LDG.E R4, desc[UR6][R4.64] ;  /* 0x0000000604047981 */ /* 0x000ee2000c1e1900 */
[----:B------:R-:W-:Y:S02]  /*08b0*/  IADD3 R6, PT, PT, R6, 0x1, RZ ;  /* 0x0000000106067810 */ /* 0x000fe40007ffe0ff */
[----:B------:R-:W-:Y:S02]  /*08c0*/  IADD3 R7, PT, PT, R7, 0x1, RZ ;  /* 0x0000000107077810 */ /* 0x000fe40007ffe0ff */
[----:B------:R-:W-:Y:S01]  /*08d0*/  ISETP.NE.AND P0, PT, R6, RZ, PT ;  /* 0x000000ff0600720c */ /* 0x000fe20003f05270 */
[----:B--23-5:R-:W-:-:S05]  /*08e0*/  FADD R11, R4, R11 ;  /* 0x0000000b040b7221 */ /* 0x02cfca0000000000 */
[----:B------:R2:W-:Y:S07]  /*08f0*/  STG.E desc[UR6][R2.64], R11 ;  /* 0x0000000b02007986 */ /* 0x0005ee000c101906 */
[----:B------:R-:W-:Y:S05]  /*0900*/  @P0 BRA `(.L_x_4) ;  /* 0xfffffffc00e00947 */ /* 0x000fea000383ffff */
[----:B------:R-:W-:Y:S05]  /*0910*/  EXIT ;  /* 0x000000000000794d */ /* 0x000fea0003800000 */
.L_x_5:
[----:B------:R-:W-:-:S00]  /*0920*/  BRA `(.L_x_5) ;  /* 0xfffffffc00fc7947 */ /* 0x000fc0000383ffff */
[----:B------:R-:W-:-:S00]  /*0930*/  NOP ;  /* 0x0000000000007918 */ /* 0x000fc00000000000 */
        /* <DEDUP_REMOVED lines=12> */
.L_x_76:


//--------------------- .text._Z11avgToColumnPfS_i --------------------------
	.section	.text._Z11avgToColumnPfS_i,"ax",@progbits
	.align	128
        .global         _Z11avgToColumnPfS_i
        .type           _Z11avgToColumnPfS_i,@function
        .size           _Z11avgToColumnPfS_i,(.L_x_73 - _Z11avgToColumnPfS_i)
        .other          _Z11avgToColumnPfS_i,@"STO_CUDA_ENTRY STV_DEFAULT"
_Z11avgToColumnPfS_i:
.text._Z11avgToColumnPfS_i:
[----:B------:R-:W-:Y:S01]  /*0000*/  LDC R1, c[0x0][0x37c] ;  /* 0x0000df00ff017b82 */ /* 0x000fe20000000800 */
[----:B------:R-:W0:Y:S01]  /*0010*/  S2R R0, SR_TID.X ;  /* 0x0000000000007919 */ /* 0x000e220000002100 */
[----:B------:R-:W1:Y:S06]  /*0020*/  LDCU UR12, c[0x0][0x390] ;  /* 0x00007200ff0c77ac */ /* 0x000e6c0008000800 */
[----:B------:R-:W0:Y:S01]  /*0030*/  S2UR UR4, SR_CTAID.X ;  /* 0x00000000000479c3 */ /* 0x000e220000002500 */
[----:B------:R-:W2:Y:S07]  /*0040*/  LDCU.64 UR10, c[0x0][0x358] ;  /* 0x00006b00ff0a77ac */ /* 0x000eae0008000a00 */
[----:B------:R-:W0:Y:S08]  /*0050*/  LDC R3, c[0x0][0x360] ;  /* 0x0000d800ff037b82 */ /* 0x000e300000000800 */
[----:B------:R-:W3:Y:S01]  /*0060*/  LDC.64 R4, c[0x0][0x388] ;  /* 0x0000e200ff047b82 */ /* 0x000ee20000000a00 */
[----:B-1----:R-:W-:Y:S01]  /*0070*/  UISETP.GT.AND UP0, UPT, UR12, URZ, UPT ;  /* 0x000000ff0c00728c */ /* 0x002fe2000bf04270 */
[----:B0-----:R-:W-:-:S04]  /*0080*/  IMAD R3, R3, UR4, R0 ;  /* 0x0000000403037c24 */ /* 0x001fc8000f8e0200 */
[----:B---3--:R-:W-:-:S04]  /*0090*/  IMAD.WIDE R4, R3, 0x4, R4 ;  /* 0x0000000403047825 */ /* 0x008fc800078e0204 */
[----:B--2---:R-:W-:Y:S05]  /*00a0*/  BRA.U UP0, `(.L_x_6) ;  /* 0x0000000100087547 */ /* 0x004fea000b800000 */
[----:B------:R4:W5:Y:S01]  /*00b0*/  LDG.E R7, desc[UR10][R4.64] ;  /* 0x0000000a04077981 */ /* 0x000962000c1e1900 */
[----:B------:R-:W-:Y:S05]  /*00c0*/  BRA `(.L_x_7) ;  /* 0x0000000800187947 */ /* 0x000fea0003800000 */
.L_x_6:
[----:B------:R0:W5:Y:S01]  /*00d0*/  LDG.E R7, desc[UR10][R4.64] ;  /* 0x0000000a04077981 */ /* 0x000162000c1e1900 */
[----:B------:R-:W-:Y:S02]  /*00e0*/  UISETP.GE.U32.AND UP1, UPT, UR12, 0x10, UPT ;  /* 0x000000100c00788c */ /* 0x000fe4000bf26070 */
[----:B------:R-:W-:Y:S01]  /*00f0*/  IMAD R0, R3, UR12, RZ ;  /* 0x0000000c03007c24 */ /* 0x000fe2000f8e02ff */
[----:B------:R-:W-:Y:S01]  /*0100*/  ULOP3.LUT UR8, UR12, 0xf, URZ, 0xc0, !UPT ;  /* 0x0000000f0c087892 */ /* 0x000fe2000f8ec0ff */
[----:B------:R-:W-:-:S03]  /*0110*/  UMOV UR4, URZ ;  /* 0x000000ff00047c82 */ /* 0x000fc60008000000 */
[----:B------:R-:W-:Y:S02]  /*0120*/  UISETP.NE.AND UP0, UPT, UR8, URZ, UPT ;  /* 0x000000ff0800728c */ /* 0x000fe4000bf05270 */
[----:B0-----:R-:W-:Y:S09]  /*0130*/  BRA.U !UP1, `(.L_x_8) ;  /* 0x0000000109f47547 */ /* 0x001ff2000b800000 */
[----:B------:R-:W0:Y:S01]  /*0140*/  LDCU.64 UR6, c[0x0][0x380] ;  /* 0x00007000ff0677ac */ /* 0x000e220008000a00 */
[----:B------:R-:W-:Y:S01]  /*0150*/  MOV R6, R0 ;  /* 0x0000000000067202 */ /* 0x000fe20000000f00 */
[----:B------:R-:W-:-:S04]  /*0160*/  ULOP3.LUT UR4, UR12, 0x7ffffff0, URZ, 0xc0, !UPT ;  /* 0x7ffffff00c047892 */ /* 0x000fc8000f8ec0ff */
[----:B------:R-:W-:Y:S02]  /*0170*/  UIADD3 UR9, UPT, UPT, -UR4, URZ, URZ ;  /* 0x000000ff04097290 */ /* 0x000fe4000fffe1ff */
[----:B0-----:R-:W-:-:S04]  /*0180*/  UIADD3 UR5, UP1, UPT, UR6, 0x20, URZ ;  /* 0x0000002006057890 */ /* 0x001fc8000ff3e0ff */
[----:B------:R-:W-:-:S12]  /*0190*/  UIADD3.X UR6, UPT, UPT, URZ, UR7, URZ, UP1, !UPT ;  /* 0x00000007ff067290 */ /* 0x000fd80008ffe4ff */
.L_x_9:
[----:B------:R-:W-:Y:S01]  /*01a0*/  MOV R3, UR6 ;  /* 0x0000000600037c02 */ /* 0x000fe20008000f00 */
[----:B------:R-:W-:-:S04]  /*01b0*/  IMAD.U32 R2, RZ, RZ, UR5 ;  /* 0x00000005ff027e24 */ /* 0x000fc8000f8e00ff */
[----:B------:R-:W-:-:S05]  /*01c0*/  IMAD.WIDE R2, R6, 0x4, R2 ;  /* 0x0000000406027825 */ /* 0x000fca00078e0202 */
[----:B--2---:R-:W2:Y:S02]  /*01d0*/  LDG.E R8, desc[UR10][R2.64+-0x20] ;  /* 0xffffe00a02087981 */ /* 0x004ea4000c1e1900 */
[----:B--2--5:R-:W-:-:S05]  /*01e0*/  FADD R7, R8, R7 ;  /* 0x0000000708077221 */ /* 0x024fca0000000000 */
[----:B------:R0:W-:Y:S04]  /*01f0*/  STG.E desc[UR10][R4.64], R7 ;  /* 0x0000000704007986 */ /* 0x0001e8000c10190a */
        /* <DEDUP_REMOVED lines=9> */
[----:B------:R-:W0:Y:S02]  /*0290*/  LDG.E R8, desc[UR10][R2.64+-0x10] ;  /* 0xfffff00a02087981 */ /* 0x000e24000c1e1900 */
[----:B0-----:R-:W-:-:S05]  /*02a0*/  FADD R7, R13, R8 ;  /* 0x000000080d077221 */ /* 0x001fca0000000000 */
        /* <DEDUP_REMOVED lines=12> */
[----:B------:R-:W-:Y:S04]  /*0370*/  STG.E desc[UR10][R4.64], R7 ;  /* 0x0000000704007986 */ /* 0x000fe8000c10190a */
        /* <DEDUP_REMOVED lines=18> */
[----:B------:R-:W3:Y:S01]  /*04a0*/  LDG.E R8, desc[UR10][R2.64+0x1c] ;  /* 0x00001c0a02087981 */ /* 0x000ee2000c1e1900 */
[----:B------:R-:W-:Y:S01]  /*04b0*/  UIADD3 UR9, UPT, UPT, UR9, 0x10, URZ ;  /* 0x0000001009097890 */ /* 0x000fe2000fffe0ff */
[----:B------:R-:W-:-:S03]  /*04c0*/  VIADD R6, R6, 0x10 ;  /* 0x0000001006067836 */ /* 0x000fc60000000000 */
[----:B------:R-:W-:Y:S01]  /*04d0*/  UISETP.NE.AND UP1, UPT, UR9, URZ, UPT ;  /* 0x000000ff0900728c */ /* 0x000fe2000bf25270 */
[----:B---3--:R-:W-:-:S05]  /*04e0*/  FADD R7, R11, R8 ;  /* 0x000000080b077221 */ /* 0x008fca0000000000 */
[----:B------:R2:W-:Y:S03]  /*04f0*/  STG.E desc[UR10][R4.64], R7 ;  /* 0x0000000704007986 */ /* 0x0005e6000c10190a */
[----:B------:R-:W-:Y:S05]  /*0500*/  BRA.U UP1, `(.L_x_9) ;  /* 0xfffffffd01247547 */ /* 0x000fea000b83ffff */
.L_x_8:
[----:B------:R-:W-:Y:S05]  /*0510*/  BRA.U !UP0, `(.L_x_7) ;  /* 0x0000000508047547 */ /* 0x000fea000b800000 */
[----:B------:R-:W-:Y:S02]  /*0520*/  UISETP.GE.U32.AND UP0, UPT, UR8, 0x8, UPT ;  /* 0x000000080800788c */ /* 0x000fe4000bf06070 */
[----:B------:R-:W-:-:S04]  /*0530*/  ULOP3.LUT UR6, UR12, 0x7, URZ, 0xc0, !UPT ;  /* 0x000000070c067892 */ /* 0x000fc8000f8ec0ff */
[----:B------:R-:W-:-:S03]  /*0540*/  UISETP.NE.AND UP1, UPT, UR6, URZ, UPT ;  /* 0x000000ff0600728c */ /* 0x000fc6000bf25270 */
[----:B------:R-:W-:Y:S08]  /*0550*/  BRA.U !UP0, `(.L_x_10) ;  /* 0x0000000108707547 */ /* 0x000ff0000b800000 */
[----:B------:R-:W0:Y:S01]  /*0560*/  LDC.64 R2, c[0x0][0x380] ;  /* 0x0000e000ff027b82 */ /* 0x000e220000000a00 */
[----:B--2---:R-:W-:-:S05]  /*0570*/  IADD3 R9, PT, PT, R0, UR4, RZ ;  /* 0x0000000400097c10 */ /* 0x004fca000fffe0ff */
[----:B0-----:R-:W-:-:S05]  /*0580*/  IMAD.WIDE R2, R9, 0x4, R2 ;  /* 0x0000000409027825 */ /* 0x001fca00078e0202 */
[----:B------:R-:W2:Y:S02]  /*0590*/  LDG.E R6, desc[UR10][R2.64] ;  /* 0x0000000a02067981 */ /* 0x000ea4000c1e1900 */
[----:B--2--5:R-:W-:-:S05]  /*05a0*/  FADD R7, R7, R6 ;  /* 0x0000000607077221 */ /* 0x024fca0000000000 */
[----:B------:R-:W-:Y:S04]  /*05b0*/  STG.E desc[UR10][R4.64], R7 ;  /* 0x0000000704007986 */ /* 0x000fe8000c10190a */
[----:B------:R-:W2:Y:S02]  /*05c0*/  LDG.E R6, desc[UR10][R2.64+0x4] ;  /* 0x0000040a02067981 */ /* 0x000ea4000c1e1900 */
[----:B--2---:R-:W-:-:S05]  /*05d0*/  FADD R9, R7, R6 ;  /* 0x0000000607097221 */ /* 0x004fca0000000000 */
[----:B------:R0:W-:Y:S04]  /*05e0*/  STG.E desc[UR10][R4.64], R9 ;  /* 0x0000000904007986 */ /* 0x0001e8000c10190a */
        /* <DEDUP_REMOVED lines=9> */
[----:B------:R-:W0:Y:S02]  /*0680*/  LDG.E R6, desc[UR10][R2.64+0x14] ;  /* 0x0000140a02067981 */ /* 0x000e24000c1e1900 */
[----:B0-----:R-:W-:-:S05]  /*0690*/  FADD R9, R15, R6 ;  /* 0x000000060f097221 */ /* 0x001fca0000000000 */
[----:B------:R3:W-:Y:S04]  /*06a0*/  STG.E desc[UR10][R4.64], R9 ;  /* 0x0000000904007986 */ /* 0x0007e8000c10190a */
[----:B------:R-:W1:Y:S02]  /*06b0*/  LDG.E R6, desc[UR10][R2.64+0x18] ;  /* 0x0000180a02067981 */ /* 0x000e64000c1e1900 */
[----:B-1----:R-:W-:-:S05]  /*06c0*/  FADD R11, R9, R6 ;  /* 0x00000006090b7221 */ /* 0x002fca0000000000 */
[----:B------:R3:W-:Y:S04]  /*06d0*/  STG.E desc[UR10][R4.64], R11 ;  /* 0x0000000b04007986 */ /* 0x0007e8000c10190a */
[----:B------:R-:W2:Y:S01]  /*06e0*/  LDG.E R6, desc[UR10][R2.64+0x1c] ;  /* 0x00001c0a02067981 */ /* 0x000ea2000c1e1900 */
[----:B------:R-:W-:Y:S01]  /*06f0*/  UIADD3 UR4, UPT, UPT, UR4, 0x8, URZ ;  /* 0x0000000804047890 */ /* 0x000fe2000fffe0ff */
[----:B--2---:R-:W-:-:S05]  /*0700*/  FADD R7, R11, R6 ;  /* 0x000000060b077221 */ /* 0x004fca0000000000 */
[----:B------:R3:W-:Y:S06]  /*0710*/  STG.E desc[UR10][R4.64], R7 ;  /* 0x0000000704007986 */ /* 0x0007ec000c10190a */
.L_x_10:
[----:B------:R-:W-:Y:S05]  /*0720*/  BRA.U !UP1, `(.L_x_7) ;  /* 0x0000000109807547 */ /* 0x000fea000b800000 */
[----:B------:R-:W-:Y:S02]  /*0730*/  UISETP.GE.U32.AND UP0, UPT, UR6, 0x4, UPT ;  /* 0x000000040600788c */ /* 0x000fe4000bf06070 */
[----:B------:R-:W-:-:S04]  /*0740*/  ULOP3.LUT UR5, UR12, 0x3, URZ, 0xc0, !UPT ;  /* 0x000000030c057892 */ /* 0x000fc8000f8ec0ff */
[----:B------:R-:W-:-:S03]  /*0750*/  UISETP.NE.AND UP1, UPT, UR5, URZ, UPT ;  /* 0x000000ff0500728c */ /* 0x000fc6000bf25270 */
[----:B------:R-:W-:Y:S08]  /*0760*/  BRA.U !UP0, `(.L_x_11) ;  /* 0x0000000108407547 */ /* 0x000ff0000b800000 */
[----:B------:R-:W0:Y:S01]  /*0770*/  LDC.64 R2, c[0x0][0x380] ;  /* 0x0000e000ff027b82 */ /* 0x000e220000000a00 */
[----:B--23--:R-:W-:-:S04]  /*0780*/  VIADD R9, R0, UR4 ;  /* 0x0000000400097c36 */ /* 0x00cfc80008000000 */
[----:B0-----:R-:W-:-:S05]  /*0790*/  IMAD.WIDE R2, R9, 0x4, R2 ;  /* 0x0000000409027825 */ /* 0x001fca00078e0202 */
[----:B------:R-:W2:Y:S02]  /*07a0*/  LDG.E R6, desc[UR10][R2.64] ;  /* 0x0000000a02067981 */ /* 0x000ea4000c1e1900 */
        /* <DEDUP_REMOVED lines=8> */
[----:B------:R-:W2:Y:S01]  /*0830*/  LDG.E R6, desc[UR10][R2.64+0xc] ;  /* 0x00000c0a02067981 */ /* 0x000ea2000c1e1900 */
[----:B------:R-:W-:Y:S01]  /*0840*/  UIADD3 UR4, UPT, UPT, UR4, 0x4, URZ ;  /* 0x0000000404047890 */ /* 0x000fe2000fffe0ff */
[----:B--2---:R-:W-:-:S05]  /*0850*/  FADD R7, R13, R6 ;  /* 0x000000060d077221 */ /* 0x004fca0000000000 */
[----:B------:R0:W-:Y:S06]  /*0860*/  STG.E desc[UR10][R4.64], R7 ;  /* 0x0000000704007986 */ /* 0x0001ec000c10190a */
.L_x_11:
[----:B------:R-:W-:Y:S05]  /*0870*/  BRA.U !UP1, `(.L_x_7) ;  /* 0x00000001092c7547 */ /* 0x000fea000b800000 */
[----:B0-23--:R-:W0:Y:S01]  /*0880*/  LDC.64 R8, c[0x0][0x380] ;  /* 0x0000e000ff087b82 */ /* 0x00de220000000a00 */
[----:B------:R-:W-:Y:S01]  /*0890*/  IADD3 R11, PT, PT, R0, UR4, RZ ;  /* 0x00000004000b7c10 */ /* 0x000fe2000fffe0ff */
[----:B------:R-:W-:-:S12]  /*08a0*/  UIADD3 UR5, UPT, UPT, -UR5, URZ, URZ ;  /* 0x000000ff05057290 */ /* 0x000fd8000fffe1ff */
.L_x_12:
[----:B0-----:R-:W-:-:S06]  /*08b0*/  IMAD.WIDE R2, R11, 0x4, R8 ;  /* 0x000000040b027825 */ /* 0x001fcc00078e0208 */
[----:B------:R-:W2:Y:S01]  /*08c0*/  LDG.E R2, desc[UR10][R2.64] ;  /* 0x0000000a02027981 */ /* 0x000ea2000c1e1900 */
[----:B------:R-:W-:Y:S01]  /*08d0*/  UIADD3 UR5, UPT, UPT, UR5, 0x1, URZ ;  /* 0x0000000105057890 */ /* 0x000fe2000fffe0ff */
[----:B------:R-:W-:-:S03]  /*08e0*/  VIADD R11, R11, 0x1 ;  /* 0x000000010b0b7836 */ /* 0x000fc60000000000 */
[----:B------:R-:W-:Y:S01]  /*08f0*/  UISETP.NE.AND UP0, UPT, UR5, URZ, UPT ;  /* 0x000000ff0500728c */ /* 0x000fe2000bf05270 */
[----:B-12--5:R-:W-:-:S05]  /*0900*/  FADD R7, R2, R7 ;  /* 0x0000000702077221 */ /* 0x026fca0000000000 */
[----:B------:R1:W-:Y:S03]  /*0910*/  STG.E desc[UR10][R4.64], R7 ;  /* 0x0000000704007986 */ /* 0x0003e6000c10190a */
[----:B------:R-:W-:Y:S05]  /*0920*/  BRA.U UP0, `(.L_x_12) ;  /* 0xfffffffd00e07547 */ /* 0x000fea000b83ffff */
.L_x_7:
[----:B------:R-:W-:Y:S01]  /*0930*/  I2FP.F32.S32 R6, UR12 ;  /* 0x0000000c00067c45 */ /* 0x000fe20008201400 */
[----:B------:R-:W-:Y:S03]  /*0940*/  BSSY.RECONVERGENT B0, `(.L_x_13) ;  /* 0x000000d000007945 */ /* 0x000fe60003800200 */
[----:B------:R-:W0:Y:S08]  /*0950*/  MUFU.RCP R3, R6 ;  /* 0x0000000600037308 */ /* 0x000e300000001000 */
[----:B-----5:R-:W2:Y:S01]  /*0960*/  FCHK P0, R7, R6 ;  /* 0x0000000607007302 */ /* 0x020ea20000000000 */
[----:B0-----:R-:W-:-:S04]  /*0970*/  FFMA R0, -R6, R3, 1 ;  /* 0x3f80000006007423 */ /* 0x001fc80000000103 */
[----:B------:R-:W-:-:S04]  /*0980*/  FFMA R0, R3, R0, R3 ;  /* 0x0000000003007223 */ /* 0x000fc80000000003 */
[----:B------:R-:W-:-:S04]  /*0990*/  FFMA R3, R0, R7, RZ ;  /* 0x0000000700037223 */ /* 0x000fc800000000ff */
[----:B------:R-:W-:-:S04]  /*09a0*/  FFMA R2, -R6, R3, R7 ;  /* 0x0000000306027223 */ /* 0x000fc80000000107 */
[----:B------:R-:W-:Y:S01]  /*09b0*/  FFMA R3, R0, R2, R3 ;  /* 0x0000000200037223 */ /* 0x000fe20000000003 */
[----:B--2---:R-:W-:Y:S06]  /*09c0*/  @!P0 BRA `(.L_x_14) ;  /* 0x0000000000108947 */ /* 0x004fec0003800000 */
[----:B------:R-:W-:Y:S02]  /*09d0*/  MOV R3, R7 ;  /* 0x0000000700037202 */ /* 0x000fe40000000f00 */
[----:B------:R-:W-:-:S07]  /*09e0*/  MOV R2, 0xa00 ;  /* 0x00000a0000027802 */ /* 0x000fce0000000f00 */
[----:B-1-34-:R-:W-:Y:S05]  /*09f0*/  CALL.REL.NOINC `($__internal_0_$__cuda_sm3x_div_rn_noftz_f32_slowpath) ;  /* 0x0000000000107944 */ /* 0x01afea0003c00000 */
[----:B------:R-:W-:-:S07]  /*0a00*/  IMAD.MOV.U32 R3, RZ, RZ, R0 ;  /* 0x000000ffff037224 */ /* 0x000fce00078e0000 */
.L_x_14:
[----:B------:R-:W-:Y:S05]  /*0a10*/  BSYNC.RECONVERGENT B0 ;  /* 0x0000000000007941 */ /* 0x000fea0003800200 */
.L_x_13:
[----:B------:R-:W-:Y:S01]  /*0a20*/  STG.E desc[UR10][R4.64], R3 ;  /* 0x0000000304007986 */ /* 0x000fe2000c10190a */
[----:B------:R-:W-:Y:S05]  /*0a30*/  EXIT ;  /* 0x000000000000794d */ /* 0x000fea0003800000 */
        .weak           $__internal_0_$__cuda_sm3x_div_rn_noftz_f32_slowpath
        .type           $__internal_0_$__cuda_sm3x_div_rn_noftz_f32_slowpath,@function
        .size           $__internal_0_$__cuda_sm3x_div_rn_noftz_f32_slowpath,(.L_x_73 - $__internal_0_$__cuda_sm3x_div_rn_noftz_f32_slowpath)
$__internal_0_$__cuda_sm3x_div_rn_noftz_f32_slowpath:
[----:B------:R-:W-:Y:S01]  /*0a40*/  SHF.R.U32.HI R7, RZ, 0x17, R6 ;  /* 0x00000017ff077819 */ /* 0x000fe20000011606 */
[----:B------:R-:W-:Y:S01]  /*0a50*/  BSSY.RECONVERGENT B1, `(.L_x_15) ;  /* 0x0000063000017945 */ /* 0x000fe20003800200 */
[----:B------:R-:W-:Y:S02]  /*0a60*/  SHF.R.U32.HI R0, RZ, 0x17, R3 ;  /* 0x00000017ff007819 */ /* 0x000fe40000011603 */
[----:B------:R-:W-:Y:S02]  /*0a70*/  LOP3.LUT R7, R7, 0xff, RZ, 0xc0, !PT ;  /* 0x000000ff07077812 */ /* 0x000fe400078ec0ff */
[----:B------:R-:W-:Y:S02]  /*0a80*/  LOP3.LUT R12, R0, 0xff, RZ, 0xc0, !PT ;  /* 0x000000ff000c7812 */ /* 0x000fe400078ec0ff */
[----:B------:R-:W-:Y:S02]  /*0a90*/  IADD3 R9, PT, PT, R7, -0x1, RZ ;  /* 0xffffffff07097810 */ /* 0x000fe40007ffe0ff */
[----:B------:R-:W-:-:S02]  /*0aa0*/  IADD3 R10, PT, PT, R12, -0x1, RZ ;  /* 0xffffffff0c0a7810 */ /* 0x000fc40007ffe0ff */
[----:B------:R-:W-:-:S04]  /*0ab0*/  ISETP.GT.U32.AND P0, PT, R9, 0xfd, PT ;  /* 0x000000fd0900780c */ /* 0x000fc80003f04070 */
[----:B------:R-:W-:-:S13]  /*0ac0*/  ISETP.GT.U32.OR P0, PT, R10, 0xfd, P0 ;  /* 0x000000fd0a00780c */ /* 0x000fda0000704470 */
[----:B------:R-:W-:Y:S01]  /*0ad0*/  @!P0 IMAD.MOV.U32 R8, RZ, RZ, RZ ;  /* 0x000000ffff088224 */ /* 0x000fe200078e00ff */
[----:B------:R-:W-:Y:S06]  /*0ae0*/  @!P0 BRA `(.L_x_16) ;  /* 0x0000000000608947 */ /* 0x000fec0003800000 */
[----:B------:R-:W-:Y:S02]  /*0af0*/  FSETP.GTU.FTZ.AND P0, PT, |R3|, +INF , PT ;  /* 0x7f8000000300780b */ /* 0x000fe40003f1c200 */
[----:B------:R-:W-:Y:S02]  /*0b00*/  FSETP.GTU.FTZ.AND P1, PT, |R6|, +INF , PT ;  /* 0x7f8000000600780b */ /* 0x000fe40003f3c200 */
[----:B------:R-:W-:Y:S02]  /*0b10*/  MOV R0, R6 ;  /* 0x0000000600007202 */ /* 0x000fe40000000f00 */
[----:B------:R-:W-:-:S13]  /*0b20*/  PLOP3.LUT P0, PT, P0, P1, PT, 0xf8, 0x8f ;  /* 0x00000000008f781c */ /* 0x000fda0000703f70 */
[----:B------:R-:W-:Y:S05]  /*0b30*/  @P0 BRA `(.L_x_17) ;  /* 0x00000004004c0947 */ /* 0x000fea0003800000 */
[----:B------:R-:W-:-:S13]  /*0b40*/  LOP3.LUT P0, RZ, R6, 0x7fffffff, R3, 0xc8, !PT ;  /* 0x7fffffff06ff7812 */ /* 0x000fda000780c803 */
[----:B------:R-:W-:Y:S05]  /*0b50*/  @!P0 BRA `(.L_x_18) ;  /* 0x00000004003c8947 */ /* 0x000fea0003800000 */
[C---:B------:R-:W-:Y:S02]  /*0b60*/  FSETP.NEU.FTZ.AND P2, PT, |R3|.reuse, +INF , PT ;  /* 0x7f8000000300780b */ /* 0x040fe40003f5d200 */
[----:B------:R-:W-:Y:S02]  /*0b70*/  FSETP.NEU.FTZ.AND P1, PT, |R0|, +INF , PT ;  /* 0x7f8000000000780b */ /* 0x000fe40003f3d200 */
[----:B------:R-:W-:-:S11]  /*0b80*/  FSETP.NEU.FTZ.AND P0, PT, |R3|, +INF , PT ;  /* 0x7f8000000300780b */ /* 0x000fd60003f1d200 */
[----:B------:R-:W-:Y:S05]  /*0b90*/  @!P1 BRA !P2, `(.L_x_18) ;  /* 0x00000004002c9947 */ /* 0x000fea0005000000 */
[----:B------:R-:W-:-:S04]  /*0ba0*/  LOP3.LUT P2, RZ, R3, 0x7fffffff, RZ, 0xc0, !PT ;  /* 0x7fffffff03ff7812 */ /* 0x000fc8000784c0ff */
[----:B------:R-:W-:-:S13]  /*0bb0*/  PLOP3.LUT P1, PT, P1, P2, PT, 0x2f, 0xf2 ;  /* 0x0000000000f2781c */ /* 0x000fda0000f24577 */
[----:B------:R-:W-:Y:S05]  /*0bc0*/  @P1 BRA `(.L_x_19) ;  /* 0x0000000400181947 */ /* 0x000fea0003800000 */
[----:B------:R-:W-:-:S04]  /*0bd0*/  LOP3.LUT P1, RZ, R6, 0x7fffffff, RZ, 0xc0, !PT ;  /* 0x7fffffff06ff7812 */ /* 0x000fc8000782c0ff */
[----:B------:R-:W-:-:S13]  /*0be0*/  PLOP3.LUT P0, PT, P0, P1, PT, 0x2f, 0xf2 ;  /* 0x0000000000f2781c */ /* 0x000fda0000702577 */
[----:B------:R-:W-:Y:S05]  /*0bf0*/  @P0 BRA `(.L_x_20) ;  /* 0x0000000400000947 */ /* 0x000fea0003800000 */
[----:B------:R-:W-:Y:S02]  /*0c00*/  ISETP.GE.AND P0, PT, R10, RZ, PT ;  /* 0x000000ff0a00720c */ /* 0x000fe40003f06270 */
[----:B------:R-:W-:-:S11]  /*0c10*/  ISETP.GE.AND P1, PT, R9, RZ, PT ;  /* 0x000000ff0900720c */ /* 0x000fd60003f26270 */
[----:B------:R-:W-:Y:S01]  /*0c20*/  @P0 MOV R8, RZ ;  /* 0x000000ff00080202 */ /* 0x000fe20000000f00 */
[----:B------:R-:W-:Y:S02]  /*0c30*/  @!P0 IMAD.MOV.U32 R8, RZ, RZ, -0x40 ;  /* 0xffffffc0ff088424 */ /* 0x000fe400078e00ff */
[----:B------:R-:W-:Y:S01]  /*0c40*/  @!P0 FFMA R3, R3, 1.84467440737095516160e+19, RZ ;  /* 0x5f80000003038823 */ /* 0x000fe200000000ff */
[----:B------:R-:W-:Y:S02]  /*0c50*/  @!P1 FFMA R6, R0, 1.84467440737095516160e+19, RZ ;  /* 0x5f80000000069823 */ /* 0x000fe400000000ff */
[----:B------:R-:W-:-:S07]  /*0c60*/  @!P1 IADD3 R8, PT, PT, R8, 0x40, RZ ;  /* 0x0000004008089810 */ /* 0x000fce0007ffe0ff */
.L_x_16:
[----:B------:R-:W-:Y:S01]  /*0c70*/  LEA R9, R7, 0xc0800000, 0x17 ;  /* 0xc080000007097811 */ /* 0x000fe200078eb8ff */
[----:B------:R-:W-:Y:S03]  /*0c80*/  BSSY.RECONVERGENT B2, `(.L_x_21) ;  /* 0x0000036000027945 */ /* 0x000fe60003800200 */
[----:B------:R-:W-:Y:S01]  /*0c90*/  IADD3 R9, PT, PT, -R9, R6, RZ ;  /* 0x0000000609097210 */ /* 0x000fe20007ffe1ff */
[----:B------:R-:W-:-:S03]  /*0ca0*/  VIADD R6, R12, 0xffffff81 ;  /* 0xffffff810c067836 */ /* 0x000fc60000000000 */
[----:B------:R-:W0:Y:S01]  /*0cb0*/  MUFU.RCP R10, R9 ;  /* 0x00000009000a7308 */ /* 0x000e220000001000 */
[----:B------:R-:W-:Y:S01]  /*0cc0*/  FADD.FTZ R11, -R9, -RZ ;  /* 0x800000ff090b7221 */ /* 0x000fe20000010100 */
[C---:B------:R-:W-:Y:S01]  /*0cd0*/  IMAD R0, R6.reuse, -0x800000, R3 ;  /* 0xff80000006007824 */ /* 0x040fe200078e0203 */
[----:B------:R-:W-:-:S04]  /*0ce0*/  IADD3 R7, PT, PT, R6, 0x7f, -R7 ;  /* 0x0000007f06077810 */ /* 0x000fc80007ffe807 */
[----:B------:R-:W-:Y:S01]  /*0cf0*/  IADD3 R7, PT, PT, R7, R8, RZ ;  /* 0x0000000807077210 */ /* 0x000fe20007ffe0ff */
[----:B0-----:R-:W-:-:S04]  /*0d00*/  FFMA R13, R10, R11, 1 ;  /* 0x3f8000000a0d7423 */ /* 0x001fc8000000000b */
[----:B------:R-:W-:-:S04]  /*0d10*/  FFMA R12, R10, R13, R10 ;  /* 0x0000000d0a0c7223 */ /* 0x000fc8000000000a */
[----:B------:R-:W-:-:S04]  /*0d20*/  FFMA R3, R0, R12, RZ ;  /* 0x0000000c00037223 */ /* 0x000fc800000000ff */
[----:B------:R-:W-:-:S04]  /*0d30*/  FFMA R10, R11, R3, R0 ;  /* 0x000000030b0a7223 */ /* 0x000fc80000000000 */
[----:B------:R-:W-:-:S04]  /*0d40*/  FFMA R13, R12, R10, R3 ;  /* 0x0000000a0c0d7223 */ /* 0x000fc80000000003 */
[----:B------:R-:W-:-:S04]  /*0d50*/  FFMA R10, R11, R13, R0 ;  /* 0x0000000d0b0a7223 */ /* 0x000fc80000000000 */
[----:B------:R-:W-:-:S05]  /*0d60*/  FFMA R0, R12, R10, R13 ;  /* 0x0000000a0c007223 */ /* 0x000fca000000000d */
[----:B------:R-:W-:-:S04]  /*0d70*/  SHF.R.U32.HI R3, RZ, 0x17, R0 ;  /* 0x00000017ff037819 */ /* 0x000fc80000011600 */
[----:B------:R-:W-:-:S04]  /*0d80*/  LOP3.LUT R3, R3, 0xff, RZ, 0xc0, !PT ;  /* 0x000000ff03037812 */ /* 0x000fc800078ec0ff */
[----:B------:R-:W-:-:S05]  /*0d90*/  IADD3 R9, PT, PT, R3, R7, RZ ;  /* 0x0000000703097210 */ /* 0x000fca0007ffe0ff */
[----:B------:R-:W-:-:S05]  /*0da0*/  VIADD R3, R9, 0xffffffff ;  /* 0xffffffff09037836 */ /* 0x000fca0000000000 */
[----:B------:R-:W-:-:S13]  /*0db0*/  ISETP.GE.U32.AND P0, PT, R3, 0xfe, PT ;  /* 0x000000fe0300780c */ /* 0x000fda0003f06070 */
[----:B------:R-:W-:Y:S05]  /*0dc0*/  @!P0 BRA `(.L_x_22) ;  /* 0x0000000000808947 */ /* 0x000fea0003800000 */
[----:B------:R-:W-:-:S13]  /*0dd0*/  ISETP.GT.AND P0, PT, R9, 0xfe, PT ;  /* 0x000000fe0900780c */ /* 0x000fda0003f04270 */
[----:B------:R-:W-:Y:S05]  /*0de0*/  @P0 BRA `(.L_x_23) ;  /* 0x00000000006c0947 */ /* 0x000fea0003800000 */
[----:B------:R-:W-:-:S13]  /*0df0*/  ISETP.GE.AND P0, PT, R9, 0x1, PT ;  /* 0x000000010900780c */ /* 0x000fda0003f06270 */
[----:B------:R-:W-:Y:S05]  /*0e00*/  @P0 BRA `(.L_x_24) ;  /* 0x0000000000740947 */ /* 0x000fea0003800000 */
[----:B------:R-:W-:Y:S02]  /*0e10*/  ISETP.GE.AND P0, PT, R9, -0x18, PT ;  /* 0xffffffe80900780c */ /* 0x000fe40003f06270 */
[----:B------:R-:W-:-:S11]  /*0e20*/  LOP3.LUT R0, R0, 0x80000000, RZ, 0xc0, !PT ;  /* 0x8000000000007812 */ /* 0x000fd600078ec0ff */
[----:B------:R-:W-:Y:S05]  /*0e30*/  @!P0 BRA `(.L_x_24) ;  /* 0x0000000000688947 */ /* 0x000fea0003800000 */
[CCC-:B------:R-:W-:Y:S01]  /*0e40*/  FFMA.RZ R3, R12.reuse, R10.reuse, R13.reuse ;  /* 0x0000000a0c037223 */ /* 0x1c0fe2000000c00d */
[C---:B------:R-:W-:Y:S01]  /*0e50*/  IADD3 R8, PT, PT, R9.reuse, 0x20, RZ ;  /* 0x0000002009087810 */ /* 0x040fe20007ffe0ff */
[CCC-:B------:R-:W-:Y:S01]  /*0e60*/  FFMA.RM R6, R12.reuse, R10.reuse, R13.reuse ;  /* 0x0000000a0c067223 */ /* 0x1c0fe2000000400d */
[----:B------:R-:W-:Y:S02]  /*0e70*/  ISETP.NE.AND P2, PT, R9, RZ, PT ;  /* 0x000000ff0900720c */ /* 0x000fe40003f45270 */
[----:B------:R-:W-:Y:S01]  /*0e80*/  LOP3.LUT R7, R3, 0x7fffff, RZ, 0xc0, !PT ;  /* 0x007fffff03077812 */ /* 0x000fe200078ec0ff */
[----:B------:R-:W-:Y:S01]  /*0e90*/  FFMA.RP R3, R12, R10, R13 ;  /* 0x0000000a0c037223 */ /* 0x000fe2000000800d */
[----:B------:R-:W-:Y:S02]  /*0ea0*/  ISETP.NE.AND P1, PT, R9, RZ, PT ;  /* 0x000000ff0900720c */ /* 0x000fe40003f25270 */
[----:B------:R-:W-:Y:S02]  /*0eb0*/  LOP3.LUT R7, R7, 0x800000, RZ, 0xfc, !PT ;  /* 0x0080000007077812 */ /* 0x000fe400078efcff */
[----:B------:R-:W-:-:S02]  /*0ec0*/  IADD3 R9, PT, PT, -R9, RZ, RZ ;  /* 0x000000ff09097210 */ /* 0x000fc40007ffe1ff */
[----:B------:R-:W-:Y:S02]  /*0ed0*/  SHF.L.U32 R8, R7, R8, RZ ;  /* 0x0000000807087219 */ /* 0x000fe400000006ff */
[----:B------:R-:W-:Y:S02]  /*0ee0*/  FSETP.NEU.FTZ.AND P0, PT, R3, R6, PT ;  /* 0x000000060300720b */ /* 0x000fe40003f1d000 */
[----:B------:R-:W-:Y:S02]  /*0ef0*/  SEL R6, R9, RZ, P2 ;  /* 0x000000ff09067207 */ /* 0x000fe40001000000 */
[----:B------:R-:W-:Y:S02]  /*0f00*/  ISETP.NE.AND P1, PT, R8, RZ, P1 ;  /* 0x000000ff0800720c */ /* 0x000fe40000f25270 */
[----:B------:R-:W-:Y:S02]  /*0f10*/  SHF.R.U32.HI R6, RZ, R6, R7 ;  /* 0x00000006ff067219 */ /* 0x000fe40000011607 */
[----:B------:R-:W-:-:S02]  /*0f20*/  PLOP3.LUT P0, PT, P0, P1, PT, 0xf8, 0x8f ;  /* 0x00000000008f781c */ /* 0x000fc40000703f70 */
[----:B------:R-:W-:Y:S02]  /*0f30*/  SHF.R.U32.HI R8, RZ, 0x1, R6 ;  /* 0x00000001ff087819 */ /* 0x000fe40000011606 */
[----:B------:R-:W-:-:S04]  /*0f40*/  SEL R3, RZ, 0x1, !P0 ;  /* 0x00000001ff037807 */ /* 0x000fc80004000000 */
[----:B------:R-:W-:-:S04]  /*0f50*/  LOP3.LUT R3, R3, 0x1, R8, 0xf8, !PT ;  /* 0x0000000103037812 */ /* 0x000fc800078ef808 */
[----:B------:R-:W-:-:S05]  /*0f60*/  LOP3.LUT R3, R3, R6, RZ, 0xc0, !PT ;  /* 0x0000000603037212 */ /* 0x000fca00078ec0ff */
[----:B------:R-:W-:-:S05]  /*0f70*/  IMAD.IADD R3, R8, 0x1, R3 ;  /* 0x0000000108037824 */ /* 0x000fca00078e0203 */
[----:B------:R-:W-:Y:S01]  /*0f80*/  LOP3.LUT R0, R3, R0, RZ, 0xfc, !PT ;  /* 0x0000000003007212 */ /* 0x000fe200078efcff */
[----:B------:R-:W-:Y:S06]  /*0f90*/  BRA `(.L_x_24) ;  /* 0x0000000000107947 */ /* 0x000fec0003800000 */
.L_x_23:
[----:B------:R-:W-:-:S04]  /*0fa0*/  LOP3.LUT R0, R0, 0x80000000, RZ, 0xc0, !PT ;  /* 0x8000000000007812 */ /* 0x000fc800078ec0ff */
[----:B------:R-:W-:Y:S01]  /*0fb0*/  LOP3.LUT R0, R0, 0x7f800000, RZ, 0xfc, !PT ;  /* 0x7f80000000007812 */ /* 0x000fe200078efcff */
[----:B------:R-:W-:Y:S06]  /*0fc0*/  BRA `(.L_x_24) ;  /* 0x0000000000047947 */ /* 0x000fec0003800000 */
.L_x_22:
[----:B------:R-:W-:-:S07]  /*0fd0*/  LEA R0, R7, R0, 0x17 ;  /* 0x0000000007007211 */ /* 0x000fce00078eb8ff */
.L_x_24:
[----:B------:R-:W-:Y:S05]  /*0fe0*/  BSYNC.RECONVERGENT B2 ;  /* 0x0000000000027941 */ /* 0x000fea0003800200 */
.L_x_21:
[----:B------:R-:W-:Y:S05]  /*0ff0*/  BRA `(.L_x_25) ;  /* 0x0000000000207947 */ /* 0x000fea0003800000 */
.L_x_20:
[----:B------:R-:W-:-:S04]  /*1000*/  LOP3.LUT R0, R6, 0x80000000, R3, 0x48, !PT ;  /* 0x8000000006007812 */ /* 0x000fc800078e4803 */
[----:B------:R-:W-:Y:S01]  /*1010*/  LOP3.LUT R0, R0, 0x7f800000, RZ, 0xfc, !PT ;  /* 0x7f80000000007812 */ /* 0x000fe200078efcff */
[----:B------:R-:W-:Y:S06]  /*1020*/  BRA `(.L_x_25) ;  /* 0x0000000000147947 */ /* 0x000fec0003800000 */
.L_x_19:
[----:B------:R-:W-:Y:S01]  /*1030*/  LOP3.LUT R0, R6, 0x80000000, R3, 0x48, !PT ;  /* 0x8000000006007812 */ /* 0x000fe200078e4803 */
[----:B------:R-:W-:Y:S06]  /*1040*/  BRA `(.L_x_25) ;  /* 0x00000000000c7947 */ /* 0x000fec0003800000 */
.L_x_18:
[----:B------:R-:W0:Y:S01]  /*1050*/  MUFU.RSQ R0, -QNAN ;  /* 0xffc0000000007908 */ /* 0x000e220000001400 */
[----:B------:R-:W-:Y:S05]  /*1060*/  BRA `(.L_x_25) ;  /* 0x0000000000047947 */ /* 0x000fea0003800000 */
.L_x_17:
[----:B------:R-:W-:-:S07]  /*1070*/  FADD.FTZ R0, R3, R0 ;  /* 0x0000000003007221 */ /* 0x000fce0000010000 */
.L_x_25:
[----:B------:R-:W-:Y:S05]  /*1080*/  BSYNC.RECONVERGENT B1 ;  /* 0x0000000000017941 */ /* 0x000fea0003800200 */
.L_x_15:
[----:B------:R-:W-:-:S04]  /*1090*/  HFMA2 R3, -RZ, RZ, 0, 0 ;  /* 0x00000000ff037431 */ /* 0x000fc800000001ff */
[----:B0-----:R-:W-:Y:S05]  /*10a0*/  RET.REL.NODEC R2 `(_Z11avgToColumnPfS_i) ;  /* 0xffffffec02d47950 */ /* 0x001fea0003c3ffff */
.L_x_26:
        /* <DEDUP_REMOVED lines=13> */
.L_x_73:


//--------------------- .text._Z22matrixScalarReciprocalfPfS_ii --------------------------
	.section	.text._Z22matrixScalarReciprocalfPfS_ii,"ax",@progbits
	.align	128
        .global         _Z22matrixScalarReciprocalfPfS_ii
        .type           _Z22matrixScalarReciprocalfPfS_ii,@function
        .size           _Z22matrixScalarReciprocalfPfS_ii,(.L_x_74 - _Z22matrixScalarReciprocalfPfS_ii)
        .other          _Z22matrixScalarReciprocalfPfS_ii,@"STO_CUDA_ENTRY STV_DEFAULT"
_Z22matrixScalarReciprocalfPfS_ii:
.text._Z22matrixScalarReciprocalfPfS_ii:
[----:B------:R-:W-:Y:S01]  /*0000*/  LDC R1, c[0x0][0x37c] ;  /* 0x0000df00ff017b82 */ /* 0x000fe20000000800 */
[----:B------:R-:W0:Y:S07]  /*0010*/  S2R R3, SR_TID.X ;  /* 0x0000000000037919 */ /* 0x000e2e0000002100 */
[----:B------:R-:W0:Y:S01]  /*0020*/  S2UR UR6, SR_CTAID.X ;  /* 0x00000000000679c3 */ /* 0x000e220000002500 */
[----:B------:R-:W1:Y:S07]  /*0030*/  LDCU.64 UR4, c[0x0][0x398] ;  /* 0x00007300ff0477ac */ /* 0x000e6e0008000a00 */
[----:B------:R-:W0:Y:S01]  /*0040*/  LDC R2, c[0x0][0x360] ;  /* 0x0000d800ff027b82 */ /* 0x000e220000000800 */
[----:B-1----:R-:W-:Y:S01]  /*0050*/  UIMAD UR4, UR5, UR4, URZ ;  /* 0x00000004050472a4 */ /* 0x002fe2000f8e02ff */
[----:B0-----:R-:W-:-:S05]  /*0060*/  IMAD R2, R2, UR6, R3 ;  /* 0x0000000602027c24 */ /* 0x001fca000f8e0203 */
[----:B------:R-:W-:-:S13]  /*0070*/  ISETP.GE.AND P0, PT, R2, UR4, PT ;  /* 0x0000000402007c0c */ /* 0x000fda000bf06270 */
[----:B------:R-:W-:Y:S05]  /*0080*/  @P0 EXIT ;  /* 0x000000000000094d */ /* 0x000fea0003800000 */
[----:B------:R-:W0:Y:S01]  /*0090*/  LDC.64 R4, c[0x0][0x388] ;  /* 0x0000e200ff047b82 */ /* 0x000e220000000a00 */
[----:B------:R-:W1:Y:S01]  /*00a0*/  LDCU.64 UR4, c[0x0][0x358] ;  /* 0x00006b00ff0477ac */ /* 0x000e620008000a00 */
[----:B------:R-:W2:Y:S01]  /*00b0*/  LDCU UR6, c[0x0][0x380] ;  /* 0x00007000ff0677ac */ /* 0x000ea20008000800 */
[----:B0-----:R-:W-:-:S06]  /*00c0*/  IMAD.WIDE R4, R2, 0x4, R4 ;  /* 0x0000000402047825 */ /* 0x001fcc00078e0204 */
[----:B-1----:R-:W3:Y:S01]  /*00d0*/  LDG.E R5, desc[UR4][R4.64] ;  /* 0x0000000404057981 */ /* 0x002ee2000c1e1900 */
[----:B--2---:R-:W-:Y:S01]  /*00e0*/  IMAD.U32 R8, RZ, RZ, UR6 ;  /* 0x00000006ff087e24 */ /* 0x004fe2000f8e00ff */
[----:B------:R-:W-:Y:S01]  /*00f0*/  BSSY.RECONVERGENT B0, `(.L_x_27) ;  /* 0x000000c000007945 */ /* 0x000fe20003800200 */
[----:B---3--:R-:W0:Y:S08]  /*0100*/  MUFU.RCP R0, R5 ;  /* 0x0000000500007308 */ /* 0x008e300000001000 */
[----:B------:R-:W1:Y:S01]  /*0110*/  FCHK P0, R8, R5 ;  /* 0x0000000508007302 */ /* 0x000e620000000000 */
[----:B0-----:R-:W-:-:S04]  /*0120*/  FFMA R3, -R5, R0, 1 ;  /* 0x3f80000005037423 */ /* 0x001fc80000000100 */
[----:B------:R-:W-:-:S04]  /*0130*/  FFMA R0, R0, R3, R0 ;  /* 0x0000000300007223 */ /* 0x000fc80000000000 */
[----:B------:R-:W-:-:S04]  /*0140*/  FFMA R3, R0, UR6, RZ ;  /* 0x0000000600037c23 */ /* 0x000fc800080000ff */
[----:B------:R-:W-:-:S04]  /*0150*/  FFMA R6, -R5, R3, UR6 ;  /* 0x0000000605067e23 */ /* 0x000fc80008000103 */
[----:B------:R-:W-:Y:S01]  /*0160*/  FFMA R7, R0, R6, R3 ;  /* 0x0000000600077223 */ /* 0x000fe20000000003 */
[----:B-1----:R-:W-:Y:S06]  /*0170*/  @!P0 BRA `(.L_x_28) ;  /* 0x00000000000c8947 */ /* 0x002fec0003800000 */
[----:B------:R-:W-:-:S07]  /*0180*/  MOV R4, 0x1a0 ;  /* 0x000001a000047802 */ /* 0x000fce0000000f00 */
[----:B------:R-:W-:Y:S05]  /*0190*/  CALL.REL.NOINC `($__internal_1_$__cuda_sm3x_div_rn_noftz_f32_slowpath) ;  /* 0x0000000000187944 */ /* 0x000fea0003c00000 */
[----:B------:R-:W-:-:S07]  /*01a0*/  IMAD.MOV.U32 R7, RZ, RZ, R0 ;  /* 0x000000ffff077224 */ /* 0x000fce00078e0000 */
.L_x_28:
[----:B------:R-:W-:Y:S05]  /*01b0*/  BSYNC.RECONVERGENT B0 ;  /* 0x0000000000007941 */ /* 0x000fea0003800200 */
.L_x_27:
[----:B------:R-:W0:Y:S02]  /*01c0*/  LDC.64 R4, c[0x0][0x390] ;  /* 0x0000e400ff047b82 */ /* 0x000e240000000a00 */
[----:B0-----:R-:W-:-:S05]  /*01d0*/  IMAD.WIDE R2, R2, 0x4, R4 ;  /* 0x0000000402027825 */ /* 0x001fca00078e0204 */
[----:B------:R-:W-:Y:S01]  /*01e0*/  STG.E desc[UR4][R2.64], R7 ;  /* 0x0000000702007986 */ /* 0x000fe2000c101904 */
[----:B------:R-:W-:Y:S05]  /*01f0*/  EXIT ;  /* 0x000000000000794d */ /* 0x000fea0003800000 */
        .weak           $__internal_1_$__cuda_sm3x_div_rn_noftz_f32_slowpath
        .type           $__internal_1_$__cuda_sm3x_div_rn_noftz_f32_slowpath,@function
        .size           $__internal_1_$__cuda_sm3x_div_rn_noftz_f32_slowpath,(.L_x_74 - $__internal_1_$__cuda_sm3x_div_rn_noftz_f32_slowpath)
$__internal_1_$__cuda_sm3x_div_rn_noftz_f32_slowpath:
[----:B------:R-:W0:Y:S01]  /*0200*/  LDC R3, c[0x0][0x380] ;  /* 0x0000e000ff037b82 */ /* 0x000e220000000800 */
[----:B------:R-:W-:Y:S01]  /*0210*/  SHF.R.U32.HI R0, RZ, 0x17, R5 ;  /* 0x00000017ff007819 */ /* 0x000fe20000011605 */
[----:B------:R-:W1:Y:S01]  /*0220*/  LDCU UR6, c[0x0][0x380] ;  /* 0x00007000ff0677ac */ /* 0x000e620008000800 */
[----:B------:R-:W-:Y:S02]  /*0230*/  BSSY.RECONVERGENT B1, `(.L_x_29) ;  /* 0x0000064000017945 */ /* 0x000fe40003800200 */
[----:B------:R-:W-:-:S05]  /*0240*/  LOP3.LUT R7, R0, 0xff, RZ, 0xc0, !PT ;  /* 0x000000ff00077812 */ /* 0x000fca00078ec0ff */
[----:B------:R-:W-:-:S05]  /*0250*/  VIADD R11, R7, 0xffffffff ;  /* 0xffffffff070b7836 */ /* 0x000fca0000000000 */
[----:B------:R-:W-:Y:S01]  /*0260*/  ISETP.GT.U32.AND P0, PT, R11, 0xfd, PT ;  /* 0x000000fd0b00780c */ /* 0x000fe20003f04070 */
[----:B-1----:R-:W-:Y:S01]  /*0270*/  IMAD.U32 R8, RZ, RZ, UR6 ;  /* 0x00000006ff087e24 */ /* 0x002fe2000f8e00ff */
[----:B0-----:R-:W-:-:S04]  /*0280*/  SHF.R.U32.HI R0, RZ, 0x17, R3 ;  /* 0x00000017ff007819 */ /* 0x001fc80000011603 */
[----:B------:R-:W-:-:S05]  /*0290*/  LOP3.LUT R6, R0, 0xff, RZ, 0xc0, !PT ;  /* 0x000000ff00067812 */ /* 0x000fca00078ec0ff */
[----:B------:R-:W-:-:S05]  /*02a0*/  VIADD R10, R6, 0xffffffff ;  /* 0xffffffff060a7836 */ /* 0x000fca0000000000 */
[----:B------:R-:W-:-:S13]  /*02b0*/  ISETP.GT.U32.OR P0, PT, R10, 0xfd, P0 ;  /* 0x000000fd0a00780c */ /* 0x000fda0000704470 */
[----:B------:R-:W-:Y:S01]  /*02c0*/  @!P0 IMAD.MOV.U32 R9, RZ, RZ, RZ ;  /* 0x000000ffff098224 */ /* 0x000fe200078e00ff */
[----:B------:R-:W-:Y:S06]  /*02d0*/  @!P0 BRA `(.L_x_30) ;  /* 0x0000000000608947 */ /* 0x000fec0003800000 */
[----:B------:R-:W-:Y:S01]  /*02e0*/  FSETP.GTU.FTZ.AND P0, PT, |R3|, +INF , PT ;  /* 0x7f8000000300780b */ /* 0x000fe20003f1c200 */
[----:B------:R-:W-:Y:S01]  /*02f0*/  IMAD.MOV.U32 R0, RZ, RZ, R5 ;  /* 0x000000ffff007224 */ /* 0x000fe200078e0005 */
[----:B------:R-:W-:-:S04]  /*0300*/  FSETP.GTU.FTZ.AND P1, PT, |R5|, +INF , PT ;  /* 0x7f8000000500780b */ /* 0x000fc80003f3c200 */
        /* <DEDUP_REMOVED lines=16> */
[----:B------:R-:W-:Y:S02]  /*0410*/  @P0 IMAD.MOV.U32 R9, RZ, RZ, RZ ;  /* 0x000000ffff090224 */ /* 0x000fe400078e00ff */
[----:B------:R-:W-:Y:S01]  /*0420*/  @!P0 FFMA R8, R3, 1.84467440737095516160e+19, RZ ;  /* 0x5f80000003088823 */ /* 0x000fe200000000ff */
[----:B------:R-:W-:Y:S02]  /*0430*/  @!P0 IMAD.MOV.U32 R9, RZ, RZ, -0x40 ;  /* 0xffffffc0ff098424 */ /* 0x000fe400078e00ff */
[----:B------:R-:W-:Y:S02]  /*0440*/  @!P1 FFMA R5, R0, 1.84467440737095516160e+19, RZ ;  /* 0x5f80000000059823 */ /* 0x000fe400000000ff */
[----:B------:R-:W-:-:S07]  /*0450*/  @!P1 VIADD R9, R9, 0x40 ;  /* 0x0000004009099836 */ /* 0x000fce0000000000 */
.L_x_30:
[----:B------:R-:W-:Y:S01]  /*0460*/  LEA R0, R7, 0xc0800000, 0x17 ;  /* 0xc080000007007811 */ /* 0x000fe200078eb8ff */
[----:B------:R-:W-:Y:S01]  /*0470*/  VIADD R6, R6, 0xffffff81 ;  /* 0xffffff8106067836 */ /* 0x000fe20000000000 */
[----:B------:R-:W-:Y:S03]  /*0480*/  BSSY.RECONVERGENT B2, `(.L_x_35) ;  /* 0x0000035000027945 */ /* 0x000fe60003800200 */
[----:B------:R-:W-:Y:S02]  /*0490*/  IMAD.IADD R5, R5, 0x1, -R0 ;  /* 0x0000000105057824 */ /* 0x000fe400078e0a00 */
[C---:B------:R-:W-:Y:S01]  /*04a0*/  IMAD R0, R6.reuse, -0x800000, R8 ;  /* 0xff80000006007824 */ /* 0x040fe200078e0208 */
[----:B------:R-:W-:Y:S01]  /*04b0*/  IADD3 R6, PT, PT, R6, 0x7f, -R7 ;  /* 0x0000007f06067810 */ /* 0x000fe20007ffe807 */
[----:B------:R-:W0:Y:S01]  /*04c0*/  MUFU.RCP R3, R5 ;  /* 0x0000000500037308 */ /* 0x000e220000001000 */
[----:B------:R-:W-:-:S03]  /*04d0*/  FADD.FTZ R11, -R5, -RZ ;  /* 0x800000ff050b7221 */ /* 0x000fc60000010100 */
[----:B------:R-:W-:Y:S02]  /*04e0*/  IMAD.IADD R6, R6, 0x1, R9 ;  /* 0x0000000106067824 */ /* 0x000fe400078e0209 */
        /* <DEDUP_REMOVED lines=8> */
[----:B------:R-:W-:-:S05]  /*0570*/  LOP3.LUT R3, R3, 0xff, RZ, 0xc0, !PT ;  /* 0x000000ff03037812 */ /* 0x000fca00078ec0ff */
[----:B------:R-:W-:-:S04]  /*0580*/  IMAD.IADD R7, R3, 0x1, R6 ;  /* 0x0000000103077824 */ /* 0x000fc800078e0206 */
        /* <DEDUP_REMOVED lines=11> */
[CCC-:B------:R-:W-:Y:S01]  /*0640*/  FFMA.RM R6, R10.reuse, R8.reuse, R13.reuse ;  /* 0x000000080a067223 */ /* 0x1c0fe2000000400d */
[C---:B------:R-:W-:Y:S02]  /*0650*/  ISETP.NE.AND P2, PT, R7.reuse, RZ, PT ;  /* 0x000000ff0700720c */ /* 0x040fe40003f45270 */
[----:B------:R-:W-:Y:S02]  /*0660*/  ISETP.NE.AND P1, PT, R7, RZ, PT ;  /* 0x000000ff0700720c */ /* 0x000fe40003f25270 */
[----:B------:R-:W-:Y:S01]  /*0670*/  LOP3.LUT R5, R3, 0x7fffff, RZ, 0xc0, !PT ;  /* 0x007fffff03057812 */ /* 0x000fe200078ec0ff */
[----:B------:R-:W-:Y:S01]  /*0680*/  FFMA.RP R3, R10, R8, R13 ;  /* 0x000000080a037223 */ /* 0x000fe2000000800d */
[----:B------:R-:W-:Y:S02]  /*0690*/  VIADD R8, R7, 0x20 ;  /* 0x0000002007087836 */ /* 0x000fe40000000000 */
[----:B------:R-:W-:Y:S01]  /*06a0*/  LOP3.LUT R5, R5, 0x800000, RZ, 0xfc, !PT ;  /* 0x0080000005057812 */ /* 0x000fe200078efcff */
[----:B------:R-:W-:Y:S01]  /*06b0*/  IMAD.MOV R7, RZ, RZ, -R7 ;  /* 0x000000ffff077224 */ /* 0x000fe200078e0a07 */
[----:B------:R-:W-:-:S02]  /*06c0*/  FSETP.NEU.FTZ.AND P0, PT, R3, R6, PT ;  /* 0x000000060300720b */ /* 0x000fc40003f1d000 */
[----:B------:R-:W-:Y:S02]  /*06d0*/  SHF.L.U32 R8, R5, R8, RZ ;  /* 0x0000000805087219 */ /* 0x000fe400000006ff */
[----:B------:R-:W-:Y:S02]  /*06e0*/  SEL R6, R7, RZ, P2 ;  /* 0x000000ff07067207 */ /* 0x000fe40001000000 */
[----:B------:R-:W-:Y:S02]  /*06f0*/  ISETP.NE.AND P1, PT, R8, RZ, P1 ;  /* 0x000000ff0800720c */ /* 0x000fe40000f25270 */
[----:B------:R-:W-:Y:S02]  /*0700*/  SHF.R.U32.HI R6, RZ, R6, R5 ;  /* 0x00000006ff067219 */ /* 0x000fe40000011605 */
[----:B------:R-:W-:Y:S02]  /*0710*/  PLOP3.LUT P0, PT, P0, P1, PT, 0xf8, 0x8f ;  /* 0x00000000008f781c */ /* 0x000fe40000703f70 */
[----:B------:R-:W-:-:S02]  /*0720*/  SHF.R.U32.HI R8, RZ, 0x1, R6 ;  /* 0x00000001ff087819 */ /* 0x000fc40000011606 */
[----:B------:R-:W-:-:S04]  /*0730*/  SEL R3, RZ, 0x1, !P0 ;  /* 0x00000001ff037807 */ /* 0x000fc80004000000 */
[----:B------:R-:W-:-:S04]  /*0740*/  LOP3.LUT R3, R3, 0x1, R8, 0xf8, !PT ;  /* 0x0000000103037812 */ /* 0x000fc800078ef808 */
[----:B------:R-:W-:-:S05]  /*0750*/  LOP3.LUT R3, R3, R6, RZ, 0xc0, !PT ;  /* 0x0000000603037212 */ /* 0x000fca00078ec0ff */
[----:B------:R-:W-:-:S05]  /*0760*/  IMAD.IADD R3, R8, 0x1, R3 ;  /* 0x0000000108037824 */ /* 0x000fca00078e0203 */
[----:B------:R-:W-:Y:S01]  /*0770*/  LOP3.LUT R0, R3, R0, RZ, 0xfc, !PT ;  /* 0x0000000003007212 */ /* 0x000fe200078efcff */
[----:B------:R-:W-:Y:S06]  /*0780*/  BRA `(.L_x_38) ;  /* 0x0000000000107947 */ /* 0x000fec0003800000 */
.L_x_37:
[----:B------:R-:W-:-:S04]  /*0790*/  LOP3.LUT R0, R0, 0x80000000, RZ, 0xc0, !PT ;  /* 0x8000000000007812 */ /* 0x000fc800078ec0ff */
[----:B------:R-:W-:Y:S01]  /*07a0*/  LOP3.LUT R0, R0, 0x7f800000, RZ, 0xfc, !PT ;  /* 0x7f80000000007812 */ /* 0x000fe200078efcff */
[----:B------:R-:W-:Y:S06]  /*07b0*/  BRA `(.L_x_38) ;  /* 0x0000000000047947 */ /* 0x000fec0003800000 */
.L_x_36:
[----:B------:R-:W-:-:S07]  /*07c0*/  IMAD R0, R6, 0x800000, R0 ;  /* 0x0080000006007824 */ /* 0x000fce00078e0200 */
.L_x_38:
[----:B------:R-:W-:Y:S05]  /*07d0*/  BSYNC.RECONVERGENT B2 ;  /* 0x0000000000027941 */ /* 0x000fea0003800200 */
.L_x_35:
[----:B------:R-:W-:Y:S05]  /*07e0*/  BRA `(.L_x_39) ;  /* 0x0000000000207947 */ /* 0x000fea0003800000 */
.L_x_34:
[----:B------:R-:W-:-:S04]  /*07f0*/  LOP3.LUT R0, R5, 0x80000000, R8, 0x48, !PT ;  /* 0x8000000005007812 */ /* 0x000fc800078e4808 */
[----:B------:R-:W-:Y:S01]  /*0800*/  LOP3.LUT R0, R0, 0x7f800000, RZ, 0xfc, !PT ;  /* 0x7f80000000007812 */ /* 0x000fe200078efcff */
[----:B------:R-:W-:Y:S06]  /*0810*/  BRA `(.L_x_39) ;  /* 0x0000000000147947 */ /* 0x000fec0003800000 */
.L_x_33:
[----:B------:R-:W-:Y:S01]  /*0820*/  LOP3.LUT R0, R5, 0x80000000, R8, 0x48, !PT ;  /* 0x8000000005007812 */ /* 0x000fe200078e4808 */
[----:B------:R-:W-:Y:S06]  /*0830*/  BRA `(.L_x_39) ;  /* 0x00000000000c7947 */ /* 0x000fec0003800000 */
.L_x_32:
[----:B------:R-:W0:Y:S01]  /*0840*/  MUFU.RSQ R0, -QNAN ;  /* 0xffc0000000007908 */ /* 0x000e220000001400 */
[----:B------:R-:W-:Y:S05]  /*0850*/  BRA `(.L_x_39) ;  /* 0x0000000000047947 */ /* 0x000fea0003800000 */
.L_x_31:
[----:B------:R-:W-:-:S07]  /*0860*/  FADD.FTZ R0, R0, R3 ;  /* 0x0000000300007221 */ /* 0x000fce0000010000 */
.L_x_39:
[----:B------:R-:W-:Y:S05]  /*0870*/  BSYNC.RECONVERGENT B1 ;  /* 0x0000000000017941 */ /* 0x000fea0003800200 */
.L_x_29:
[----:B------:R-:W-:-:S04]  /*0880*/  IMAD.MOV.U32 R5, RZ, RZ, 0x0 ;  /* 0x00000000ff057424 */ /* 0x000fc800078e00ff */
[----:B0-----:R-:W-:Y:S05]  /*0890*/  RET.REL.NODEC R4 `(_Z22matrixScalarReciprocalfPfS_ii) ;  /* 0xfffffff404d87950 */ /* 0x001fea0003c3ffff */
.L_x_40:
        /* <DEDUP_REMOVED lines=14> */
.L_x_74:


//--------------------- .text._Z8gradRELUPfS_S_   --------------------------
	.section	.text._Z8gradRELUPfS_S_,"ax",@progbits
	.align	128
        .global         _Z8gradRELUPfS_S_
        .type           _Z8gradRELUPfS_S_,@function
        .size           _Z8gradRELUPfS_S_,(.L_x_79 - _Z8gradRELUPfS_S_)
        .other          _Z8gradRELUPfS_S_,@"STO_CUDA_ENTRY STV_DEFAULT"
_Z8gradRELUPfS_S_:
.text._Z8gradRELUPfS_S_:
[----:B------:R-:W-:Y:S01]  /*0000*/  LDC R1, c[0x0][0x37c] ;  /* 0x0000df00ff017b82 */ /* 0x000fe20000000800 */
[----:B------:R-:W0:Y:S07]  /*0010*/  S2R R0, SR_TID.X ;  /* 0x0000000000007919 */ /* 0x000e2e0000002100 */
[----:B------:R-:W0:Y:S01]  /*0020*/  S2UR UR6, SR_CTAID.X ;  /* 0x00000000000679c3 */ /* 0x000e220000002500 */
[----:B------:R-:W1:Y:S07]  /*0030*/  LDCU.64 UR4, c[0x0][0x358] ;  /* 0x00006b00ff0477ac */ /* 0x000e6e0008000a00 */
[----:B------:R-:W0:Y:S08]  /*0040*/  LDC R7, c[0x0][0x360] ;  /* 0x0000d800ff077b82 */ /* 0x000e300000000800 */
[----:B------:R-:W2:Y:S01]  /*0050*/  LDC.64 R2, c[0x0][0x388] ;  /* 0x0000e200ff027b82 */ /* 0x000ea20000000a00 */
[----:B0-----:R-:W-:-:S04]  /*0060*/  IMAD R7, R7, UR6, R0 ;  /* 0x0000000607077c24 */ /* 0x001fc8000f8e0200 */
[----:B--2---:R-:W-:-:S06]  /*0070*/  IMAD.WIDE R2, R7, 0x4, R2 ;  /* 0x0000000407027825 */ /* 0x004fcc00078e0202 */
[----:B-1----:R-:W2:Y:S02]  /*0080*/  LDG.E R2, desc[UR4][R2.64] ;  /* 0x0000000402027981 */ /* 0x002ea4000c1e1900 */
[----:B--2---:R-:W-:-:S13]  /*0090*/  FSETP.GE.AND P0, PT, R2, RZ, PT ;  /* 0x000000ff0200720b */ /* 0x004fda0003f06000 */
[----:B------:R-:W-:Y:S05]  /*00a0*/  @!P0 EXIT ;  /* 0x000000000000894d */ /* 0x000fea0003800000 */
[----:B------:R-:W0:Y:S08]  /*00b0*/  LDC.64 R2, c[0x0][0x380] ;  /* 0x0000e000ff027b82 */ /* 0x000e300000000a00 */
[----:B------:R-:W1:Y:S01]  /*00c0*/  LDC.64 R4, c[0x0][0x390] ;  /* 0x0000e400ff047b82 */ /* 0x000e620000000a00 */
[----:B0-----:R-:W-:-:S06]  /*00d0*/  IMAD.WIDE R2, R7, 0x4, R2 ;  /* 0x0000000407027825 */ /* 0x001fcc00078e0202 */
[----:B------:R-:W2:Y:S01]  /*00e0*/  LDG.E R2, desc[UR4][R2.64] ;  /* 0x0000000402027981 */ /* 0x000ea2000c1e1900 */
[----:B-1----:R-:W-:-:S05]  /*00f0*/  IMAD.WIDE R4, R7, 0x4, R4 ;  /* 0x0000000407047825 */ /* 0x002fca00078e0204 */
[----:B------:R-:W2:Y:S02]  /*0100*/  LDG.E R7, desc[UR4][R4.64] ;  /* 0x0000000404077981 */ /* 0x000ea4000c1e1900 */
[----:B--2---:R-:W-:-:S05]  /*0110*/  FADD R7, R2, R7 ;  /* 0x0000000702077221 */ /* 0x004fca0000000000 */
[----:B------:R-:W-:Y:S01]  /*0120*/  STG.E desc[UR4][R4.64], R7 ;  /* 0x0000000704007986 */ /* 0x000fe2000c101904 */
[----:B------:R-:W-:Y:S05]  /*0130*/  EXIT ;  /* 0x000000000000794d */ /* 0x000fea0003800000 */
.L_x_41:
        /* <DEDUP_REMOVED lines=12> */
.L_x_79:


//--------------------- .text._Z9matrixHadPfS_S_ii --------------------------
	.section	.text._Z9matrixHadPfS_S_ii,"ax",@progbits
	.align	128
        .global         _Z9matrixHadPfS_S_ii
        .type           _Z9matrixHadPfS_S_ii,@function
        .size           _Z9matrixHadPfS_S_ii,(.L_x_80 - _Z9matrixHadPfS_S_ii)
        .other          _Z9matrixHadPfS_S_ii,@"STO_CUDA_ENTRY STV_DEFAULT"
_Z9matrixHadPfS_S_ii:
.text._Z9matrixHadPfS_S_ii:
        /* <DEDUP_REMOVED lines=10> */
[----:B------:R-:W1:Y:S07]  /*00a0*/  LDCU.64 UR4, c[0x0][0x358] ;  /* 0x00006b00ff0477ac */ /* 0x000e6e0008000a00 */
[----:B------:R-:W2:Y:S08]  /*00b0*/  LDC.64 R4, c[0x0][0x388] ;  /* 0x0000e200ff047b82 */ /* 0x000eb00000000a00 */
[----:B------:R-:W3:Y:S01]  /*00c0*/  LDC.64 R6, c[0x0][0x390] ;  /* 0x0000e400ff067b82 */ /* 0x000ee20000000a00 */
[----:B0-----:R-:W-:-:S06]  /*00d0*/  IMAD.WIDE R2, R9, 0x4, R2 ;  /* 0x0000000409027825 */ /* 0x001fcc00078e0202 */
[----:B-1----:R-:W4:Y:S01]  /*00e0*/  LDG.E R2, desc[UR4][R2.64] ;  /* 0x0000000402027981 */ /* 0x002f22000c1e1900 */
[----:B--2---:R-:W-:-:S06]  /*00f0*/  IMAD.WIDE R4, R9, 0x4, R4 ;  /* 0x0000000409047825 */ /* 0x004fcc00078e0204 */
[----:B------:R-:W4:Y:S01]  /*0100*/  LDG.E R5, desc[UR4][R4.64] ;  /* 0x0000000404057981 */ /* 0x000f22000c1e1900 */
[----:B---3--:R-:W-:-:S04]  /*0110*/  IMAD.WIDE R6, R9, 0x4, R6 ;  /* 0x0000000409067825 */ /* 0x008fc800078e0206 */
[----:B----4-:R-:W-:-:S05]  /*0120*/  FMUL R9, R2, R5 ;  /* 0x0000000502097220 */ /* 0x010fca0000400000 */
[----:B------:R-:W-:Y:S01]  /*0130*/  STG.E desc[UR4][R6.64], R9 ;  /* 0x0000000906007986 */ /* 0x000fe2000c101904 */
[----:B------:R-:W-:Y:S05]  /*0140*/  EXIT ;  /* 0x000000000000794d */ /* 0x000fea0003800000 */
.L_x_42:
        /* <DEDUP_REMOVED lines=11> */
.L_x_80:


//--------------------- .text._Z9matrixLogPfS_ii  --------------------------
	.section	.text._Z9matrixLogPfS_ii,"ax",@progbits
	.align	128
        .global         _Z9matrixLogPfS_ii
        .type           _Z9matrixLogPfS_ii,@function
        .size           _Z9matrixLogPfS_ii,(.L_x_81 - _Z9matrixLogPfS_ii)
        .other          _Z9matrixLogPfS_ii,@"STO_CUDA_ENTRY STV_DEFAULT"
_Z9matrixLogPfS_ii:
.text._Z9matrixLogPfS_ii:
        /* <DEDUP_REMOVED lines=11> */
[----:B0-----:R-:W-:-:S05]  /*00b0*/  IMAD.WIDE R2, R0, 0x4, R2 ;  /* 0x0000000400027825 */ /* 0x001fca00078e0202 */
[----:B-1----:R0:W2:Y:S01]  /*00c0*/  LDG.E R4, desc[UR4][R2.64] ;  /* 0x0000000402047981 */ /* 0x0020a2000c1e1900 */
[----:B------:R-:W-:Y:S01]  /*00d0*/  HFMA2 R9, -RZ, RZ, 1.443359375, -0.2030029296875 ;  /* 0x3dc6b27fff097431 */ /* 0x000fe200000001ff */
[----:B0-----:R-:W0:Y:S02]  /*00e0*/  LDC.64 R2, c[0x0][0x388] ;  /* 0x0000e200ff027b82 */ /* 0x001e240000000a00 */
[----:B0-----:R-:W-:Y:S01]  /*00f0*/  IMAD.WIDE R2, R0, 0x4, R2 ;  /* 0x0000000400027825 */ /* 0x001fe200078e0202 */
[----:B--2---:R-:W-:-:S13]  /*0100*/  FSETP.GEU.AND P0, PT, R4, 1.175494350822287508e-38, PT ;  /* 0x008000000400780b */ /* 0x004fda0003f0e000 */
[----:B------:R-:W-:-:S05]  /*0110*/  @!P0 FMUL R4, R4, 8388608 ;  /* 0x4b00000004048820 */ /* 0x000fca0000400000 */
[----:B------:R-:W-:-:S04]  /*0120*/  IADD3 R5, PT, PT, R4, -0x3f3504f3, RZ ;  /* 0xc0cafb0d04057810 */ /* 0x000fc80007ffe0ff */
[----:B------:R-:W-:-:S04]  /*0130*/  LOP3.LUT R7, R5, 0xff800000, RZ, 0xc0, !PT ;  /* 0xff80000005077812 */ /* 0x000fc800078ec0ff */
[-C--:B------:R-:W-:Y:S02]  /*0140*/  IADD3 R5, PT, PT, R4, -R7.reuse, RZ ;  /* 0x8000000704057210 */ /* 0x080fe40007ffe0ff */
[----:B------:R-:W-:Y:S02]  /*0150*/  I2FP.F32.S32 R6, R7 ;  /* 0x0000000700067245 */ /* 0x000fe40000201400 */
[----:B------:R-:W-:Y:S01]  /*0160*/  MOV R7, 0x7f800000 ;  /* 0x7f80000000077802 */ /* 0x000fe20000000f00 */
[----:B------:R-:W-:-:S04]  /*0170*/  FADD R8, R5, -1 ;  /* 0xbf80000005087421 */ /* 0x000fc80000000000 */
[----:B------:R-:W-:-:S04]  /*0180*/  FFMA R5, R8, R9, -0.16845393180847167969 ;  /* 0xbe2c7f3008057423 */ /* 0x000fc80000000009 */
[----:B------:R-:W-:-:S04]  /*0190*/  FFMA R5, R8, R5, 0.1716887056827545166 ;  /* 0x3e2fcf2a08057423 */ /* 0x000fc80000000005 */
[----:B------:R-:W-:-:S04]  /*01a0*/  FFMA R5, R8, R5, -0.17900948226451873779 ;  /* 0xbe374e4308057423 */ /* 0x000fc80000000005 */
[----:B------:R-:W-:-:S04]  /*01b0*/  FFMA R5, R8, R5, 0.20512372255325317383 ;  /* 0x3e520bf408057423 */ /* 0x000fc80000000005 */
[----:B------:R-:W-:-:S04]  /*01c0*/  FFMA R5, R8, R5, -0.24046532809734344482 ;  /* 0xbe763c8b08057423 */ /* 0x000fc80000000005 */
[----:B------:R-:W-:-:S04]  /*01d0*/  FFMA R5, R8, R5, 0.28857114911079406738 ;  /* 0x3e93bf9908057423 */ /* 0x000fc80000000005 */
[----:B------:R-:W-:-:S04]  /*01e0*/  FFMA R5, R8, R5, -0.36067417263984680176 ;  /* 0xbeb8aa4908057423 */ /* 0x000fc80000000005 */
[----:B------:R-:W-:-:S04]  /*01f0*/  FFMA R5, R8, R5, 0.48089820146560668945 ;  /* 0x3ef6384a08057423 */ /* 0x000fc80000000005 */
[----:B------:R-:W-:-:S04]  /*0200*/  FFMA R5, R8, R5, -0.72134751081466674805 ;  /* 0xbf38aa3b08057423 */ /* 0x000fc80000000005 */
[----:B------:R-:W-:Y:S01]  /*0210*/  FMUL R9, R8, R5 ;  /* 0x0000000508097220 */ /* 0x000fe20000400000 */
[----:B------:R-:W-:Y:S02]  /*0220*/  FSEL R5, RZ, -23, P0 ;  /* 0xc1b80000ff057808 */ /* 0x000fe40000000000 */
[----:B------:R-:W-:Y:S01]  /*0230*/  ISETP.GT.U32.AND P0, PT, R4, 0x7f7fffff, PT ;  /* 0x7f7fffff0400780c */ /* 0x000fe20003f04070 */
[----:B------:R-:W-:Y:S02]  /*0240*/  FMUL R9, R8, R9 ;  /* 0x0000000908097220 */ /* 0x000fe40000400000 */
[----:B------:R-:W-:Y:S02]  /*0250*/  FFMA R5, R6, 1.1920928955078125e-07, R5 ;  /* 0x3400000006057823 */ /* 0x000fe40000000005 */
[----:B------:R-:W-:-:S04]  /*0260*/  FFMA R8, R8, 1.4426950216293334961, R9 ;  /* 0x3fb8aa3b08087823 */ /* 0x000fc80000000009 */
[----:B------:R-:W-:-:S04]  /*0270*/  FADD R5, R5, R8 ;  /* 0x0000000805057221 */ /* 0x000fc80000000000 */
[C---:B------:R-:W-:Y:S01]  /*0280*/  @P0 FFMA R5, R4.reuse, R7, +INF ;  /* 0x7f80000004050423 */ /* 0x040fe20000000007 */
[----:B------:R-:W-:-:S04]  /*0290*/  FSETP.NEU.AND P0, PT, R4, RZ, PT ;  /* 0x000000ff0400720b */ /* 0x000fc80003f0d000 */
[----:B------:R-:W-:-:S05]  /*02a0*/  FSEL R5, R5, -INF , P0 ;  /* 0xff80000005057808 */ /* 0x000fca0000000000 */
[----:B------:R-:W-:Y:S01]  /*02b0*/  STG.E desc[UR4][R2.64], R5 ;  /* 0x0000000502007986 */ /* 0x000fe2000c101904 */
[----:B------:R-:W-:Y:S05]  /*02c0*/  EXIT ;  /* 0x000000000000794d */ /* 0x000fea0003800000 */
.L_x_43:
        /* <DEDUP_REMOVED lines=11> */
.L_x_81:


//--------------------- .text._Z9matrixExpPfS_ii  --------------------------
	.section	.text._Z9matrixExpPfS_ii,"ax",@progbits
	.align	128
        .global         _Z9matrixExpPfS_ii
        .type           _Z9matrixExpPfS_ii,@function
        .size           _Z9matrixExpPfS_ii,(.L_x_82 - _Z9matrixExpPfS_ii)
        .other          _Z9matrixExpPfS_ii,@"STO_CUDA_ENTRY STV_DEFAULT"
_Z9matrixExpPfS_ii:
.text._Z9matrixExpPfS_ii:
        /* <DEDUP_REMOVED lines=11> */
[----:B0-----:R-:W-:-:S06]  /*00b0*/  IMAD.WIDE R2, R7, 0x4, R2 ;  /* 0x0000000407027825 */ /* 0x001fcc00078e0202 */
[----:B-1----:R-:W2:Y:S01]  /*00c0*/  LDG.E R2, desc[UR4][R2.64] ;  /* 0x0000000402027981 */ /* 0x002ea2000c1e1900 */
[----:B------:R-:W-:Y:S01]  /*00d0*/  HFMA2 R5, -RZ, RZ, 0.96630859375, -0.0022525787353515625 ;  /* 0x3bbb989dff057431 */ /* 0x000fe200000001ff */
[----:B------:R-:W-:-:S04]  /*00e0*/  MOV R9, 0x437c0000 ;  /* 0x437c000000097802 */ /* 0x000fc80000000f00 */
[----:B--2---:R-:W-:Y:S02]  /*00f0*/  FFMA.SAT R0, R2, R5, 0.5 ;  /* 0x3f00000002007423 */ /* 0x004fe40000002005 */
[----:B------:R-:W0:Y:S02]  /*0100*/  LDC.64 R4, c[0x0][0x388] ;  /* 0x0000e200ff047b82 */ /* 0x000e240000000a00 */
[----:B------:R-:W-:-:S04]  /*0110*/  FFMA.RM R0, R0, R9, 12582913 ;  /* 0x4b40000100007423 */ /* 0x000fc80000004009 */
[C---:B------:R-:W-:Y:S01]  /*0120*/  FADD R9, R0.reuse, -12583039 ;  /* 0xcb40007f00097421 */ /* 0x040fe20000000000 */
[----:B------:R-:W-:-:S03]  /*0130*/  SHF.L.U32 R0, R0, 0x17, RZ ;  /* 0x0000001700007819 */ /* 0x000fc600000006ff */
[----:B------:R-:W-:-:S04]  /*0140*/  FFMA R9, R2, 1.4426950216293334961, -R9 ;  /* 0x3fb8aa3b02097823 */ /* 0x000fc80000000809 */
[----:B------:R-:W-:-:S06]  /*0150*/  FFMA R9, R2, 1.925963033500011079e-08, R9 ;  /* 0x32a5706002097823 */ /* 0x000fcc0000000009 */
[----:B------:R-:W1:Y:S01]  /*0160*/  MUFU.EX2 R9, R9 ;  /* 0x0000000900097308 */ /* 0x000e620000000800 */
[----:B0-----:R-:W-:-:S04]  /*0170*/  IMAD.WIDE R2, R7, 0x4, R4 ;  /* 0x0000000407027825 */ /* 0x001fc800078e0204 */
[----:B-1----:R-:W-:-:S05]  /*0180*/  FMUL R5, R0, R9 ;  /* 0x0000000900057220 */ /* 0x002fca0000400000 */
[----:B------:R-:W-:Y:S01]  /*0190*/  STG.E desc[UR4][R2.64], R5 ;  /* 0x0000000502007986 */ /* 0x000fe2000c101904 */
[----:B------:R-:W-:Y:S05]  /*01a0*/  EXIT ;  /* 0x000000000000794d */ /* 0x000fea0003800000 */
.L_x_44:
        /* <DEDUP_REMOVED lines=13> */
.L_x_82:


//--------------------- .text._Z10matrixRELUPfS_i --------------------------
	.section	.text._Z10matrixRELUPfS_i,"ax",@progbits
	.align	128
        .global         _Z10matrixRELUPfS_i
        .type           _Z10matrixRELUPfS_i,@function
        .size           _Z10matrixRELUPfS_i,(.L_x_83 - _Z10matrixRELUPfS_i)
        .other          _Z10matrixRELUPfS_i,@"STO_CUDA_ENTRY STV_DEFAULT"
_Z10matrixRELUPfS_i:
.text._Z10matrixRELUPfS_i:
[----:B------:R-:W-:Y:S01]  /*0000*/  LDC R1, c[0x0][0x37c] ;  /* 0x0000df00ff017b82 */ /* 0x000fe20000000800 */
[----:B------:R-:W0:Y:S07]  /*0010*/  S2R R0, SR_TID.X ;  /* 0x0000000000007919 */ /* 0x000e2e0000002100 */
[----:B------:R-:W0:Y:S01]  /*0020*/  S2UR UR4, SR_CTAID.X ;  /* 0x00000000000479c3 */ /* 0x000e220000002500 */
[----:B------:R-:W1:Y:S07]  /*0030*/  LDCU UR5, c[0x0][0x390] ;  /* 0x00007200ff0577ac */ /* 0x000e6e0008000800 */
[----:B------:R-:W0:Y:S02]  /*0040*/  LDC R7, c[0x0][0x360] ;  /* 0x0000d800ff077b82 */ /* 0x000e240000000800 */
[----:B0-----:R-:W-:-:S05]  /*0050*/  IMAD R7, R7, UR4, R0 ;  /* 0x0000000407077c24 */ /* 0x001fca000f8e0200 */
[----:B-1----:R-:W-:-:S13]  /*0060*/  ISETP.GE.AND P0, PT, R7, UR5, PT ;  /* 0x0000000507007c0c */ /* 0x002fda000bf06270 */
[----:B------:R-:W-:Y:S05]  /*0070*/  @P0 EXIT ;  /* 0x000000000000094d */ /* 0x000fea0003800000 */
[----:B------:R-:W0:Y:S01]  /*0080*/  LDC.64 R2, c[0x0][0x380] ;  /* 0x0000e000ff027b82 */ /* 0x000e220000000a00 */
[----:B------:R-:W1:Y:S01]  /*0090*/  LDCU.64 UR4, c[0x0][0x358] ;  /* 0x00006b00ff0477ac */ /* 0x000e620008000a00 */
[----:B0-----:R-:W-:-:S05]  /*00a0*/  IMAD.WIDE R2, R7, 0x4, R2 ;  /* 0x0000000407027825 */ /* 0x001fca00078e0202 */
[----:B-1----:R-:W2:Y:S02]  /*00b0*/  LDG.E R9, desc[UR4][R2.64] ;  /* 0x0000000402097981 */ /* 0x002ea4000c1e1900 */
[----:B--2---:R-:W-:-:S13]  /*00c0*/  FSETP.GEU.AND P0, PT, R9, RZ, PT ;  /* 0x000000ff0900720b */ /* 0x004fda0003f0e000 */
[----:B------:R-:W0:Y:S02]  /*00d0*/  @!P0 LDC.64 R4, c[0x0][0x388] ;  /* 0x0000e200ff048b82 */ /* 0x000e240000000a00 */
[----:B0-----:R-:W-:-:S05]  /*00e0*/  @!P0 IMAD.WIDE R4, R7, 0x4, R4 ;  /* 0x0000000407048825 */ /* 0x001fca00078e0204 */
[----:B------:R0:W-:Y:S01]  /*00f0*/  @!P0 STG.E desc[UR4][R4.64], RZ ;  /* 0x000000ff04008986 */ /* 0x0001e2000c101904 */
[----:B------:R-:W-:Y:S05]  /*0100*/  @!P0 EXIT ;  /* 0x000000000000894d */ /* 0x000fea0003800000 */
[----:B------:R-:W1:Y:S02]  /*0110*/  LDC.64 R2, c[0x0][0x388] ;  /* 0x0000e200ff027b82 */ /* 0x000e640000000a00 */
[----:B-1----:R-:W-:-:S05]  /*0120*/  IMAD.WIDE R2, R7, 0x4, R2 ;  /* 0x0000000407027825 */ /* 0x002fca00078e0202 */
[----:B------:R-:W-:Y:S01]  /*0130*/  STG.E desc[UR4][R2.64], R9 ;  /* 0x0000000902007986 */ /* 0x000fe2000c101904 */
[----:B------:R-:W-:Y:S05]  /*0140*/  EXIT ;  /* 0x000000000000794d */ /* 0x000fea0003800000 */
.L_x_45:
        /* <DEDUP_REMOVED lines=11> */
.L_x_83:


//--------------------- .text._Z15matrixTransposePfS_ii --------------------------
	.section	.text._Z15matrixTransposePfS_ii,"ax",@progbits
	.align	128
        .global         _Z15matrixTransposePfS_ii
        .type           _Z15matrixTransposePfS_ii,@function
        .size           _Z15matrixTransposePfS_ii,(.L_x_84 - _Z15matrixTransposePfS_ii)
        .other          _Z15matrixTransposePfS_ii,@"STO_CUDA_ENTRY STV_DEFAULT"
_Z15matrixTransposePfS_ii:
.text._Z15matrixTransposePfS_ii:
[----:B------:R-:W-:Y:S01]  /*0000*/  LDC R1, c[0x0][0x37c] ;  /* 0x0000df00ff017b82 */ /* 0x000fe20000000800 */
[----:B------:R-:W0:Y:S07]  /*0010*/  S2R R5, SR_TID.X ;  /* 0x0000000000057919 */ /* 0x000e2e0000002100 */
[----:B------:R-:W0:Y:S08]  /*0020*/  S2UR UR4, SR_CTAID.X ;  /* 0x00000000000479c3 */ /* 0x000e300000002500 */
[----:B------:R-:W0:Y:S08]  /*0030*/  LDC R0, c[0x0][0x360] ;  /* 0x0000d800ff007b82 */ /* 0x000e300000000800 */
[----:B------:R-:W1:Y:S01]  /*0040*/  LDC.64 R2, c[0x0][0x390] ;  /* 0x0000e400ff027b82 */ /* 0x000e620000000a00 */
[----:B0-----:R-:W-:-:S02]  /*0050*/  IMAD R0, R0, UR4, R5 ;  /* 0x0000000400007c24 */ /* 0x001fc4000f8e0205 */
[----:B-1----:R-:W-:-:S05]  /*0060*/  IMAD R5, R3, R2, RZ ;  /* 0x0000000203057224 */ /* 0x002fca00078e02ff */
[----:B------:R-:W-:-:S13]  /*0070*/  ISETP.GE.AND P0, PT, R0, R5, PT ;  /* 0x000000050000720c */ /* 0x000fda0003f06270 */
[----:B------:R-:W-:Y:S05]  /*0080*/  @P0 EXIT ;  /* 0x000000000000094d */ /* 0x000fea0003800000 */
[----:B------:R-:W0:Y:S01]  /*0090*/  LDC.64 R4, c[0x0][0x380] ;  /* 0x0000e000ff047b82 */ /* 0x000e220000000a00 */
[----:B------:R-:W1:Y:S01]  /*00a0*/  LDCU.64 UR4, c[0x0][0x358] ;  /* 0x00006b00ff0477ac */ /* 0x000e620008000a00 */
[----:B0-----:R-:W-:-:S05]  /*00b0*/  IMAD.WIDE R4, R0, 0x4, R4 ;  /* 0x0000000400047825 */ /* 0x001fca00078e0204 */
[----:B-1----:R0:W2:Y:S01]  /*00c0*/  LDG.E R9, desc[UR4][R4.64] ;  /* 0x0000000404097981 */ /* 0x0020a2000c1e1900 */
[----:B------:R-:W-:-:S04]  /*00d0*/  IABS R11, R3 ;  /* 0x00000003000b7213 */ /* 0x000fc80000000000 */
[----:B------:R-:W1:Y:S01]  /*00e0*/  I2F.RP R8, R11 ;  /* 0x0000000b00087306 */ /* 0x000e620000209400 */
[----:B0-----:R-:W-:-:S07]  /*00f0*/  IABS R4, R0 ;  /* 0x0000000000047213 */ /* 0x001fce0000000000 */
[----:B-1----:R-:W0:Y:S02]  /*0100*/  MUFU.RCP R8, R8 ;  /* 0x0000000800087308 */ /* 0x002e240000001000 */
[----:B0-----:R-:W-:-:S06]  /*0110*/  IADD3 R6, PT, PT, R8, 0xffffffe, RZ ;  /* 0x0ffffffe08067810 */ /* 0x001fcc0007ffe0ff */
[----:B------:R0:W1:Y:S02]  /*0120*/  F2I.FTZ.U32.TRUNC.NTZ R7, R6 ;  /* 0x0000000600077305 */ /* 0x000064000021f000 */
[----:B0-----:R-:W-:Y:S01]  /*0130*/  IMAD.MOV.U32 R6, RZ, RZ, RZ ;  /* 0x000000ffff067224 */ /* 0x001fe200078e00ff */
[----:B-1----:R-:W-:-:S05]  /*0140*/  IADD3 R10, PT, PT, RZ, -R7, RZ ;  /* 0x80000007ff0a7210 */ /* 0x002fca0007ffe0ff */
[----:B------:R-:W-:-:S04]  /*0150*/  IMAD R13, R10, R11, RZ ;  /* 0x0000000b0a0d7224 */ /* 0x000fc800078e02ff */
[----:B------:R-:W-:-:S06]  /*0160*/  IMAD.HI.U32 R7, R7, R13, R6 ;  /* 0x0000000d07077227 */ /* 0x000fcc00078e0006 */
[----:B------:R-:W-:-:S05]  /*0170*/  IMAD.HI.U32 R7, R7, R4, RZ ;  /* 0x0000000407077227 */ /* 0x000fca00078e00ff */
[----:B------:R-:W-:-:S05]  /*0180*/  IADD3 R5, PT, PT, -R7, RZ, RZ ;  /* 0x000000ff07057210 */ /* 0x000fca0007ffe1ff */
[----:B------:R-:W-:-:S05]  /*0190*/  IMAD R4, R11, R5, R4 ;  /* 0x000000050b047224 */ /* 0x000fca00078e0204 */
[----:B------:R-:W-:-:S13]  /*01a0*/  ISETP.GT.U32.AND P2, PT, R11, R4, PT ;  /* 0x000000040b00720c */ /* 0x000fda0003f44070 */
[----:B------:R-:W-:Y:S01]  /*01b0*/  @!P2 IMAD.IADD R4, R4, 0x1, -R11 ;  /* 0x000000010404a824 */ /* 0x000fe200078e0a0b */
[----:B------:R-:W-:Y:S02]  /*01c0*/  @!P2 IADD3 R7, PT, PT, R7, 0x1, RZ ;  /* 0x000000010707a810 */ /* 0x000fe40007ffe0ff */
[----:B------:R-:W-:Y:S02]  /*01d0*/  ISETP.NE.AND P2, PT, R3, RZ, PT ;  /* 0x000000ff0300720c */ /* 0x000fe40003f45270 */
[----:B------:R-:W-:Y:S02]  /*01e0*/  ISETP.GE.U32.AND P0, PT, R4, R11, PT ;  /* 0x0000000b0400720c */ /* 0x000fe40003f06070 */
[----:B------:R-:W-:-:S04]  /*01f0*/  LOP3.LUT R4, R0, R3, RZ, 0x3c, !PT ;  /* 0x0000000300047212 */ /* 0x000fc800078e3cff */
[----:B------:R-:W-:Y:S02]  /*0200*/  ISETP.GE.AND P1, PT, R4, RZ, PT ;  /* 0x000000ff0400720c */ /* 0x000fe40003f26270 */
[----:B------:R-:W0:Y:S05]  /*0210*/  LDC.64 R4, c[0x0][0x388] ;  /* 0x0000e200ff047b82 */ /* 0x000e2a0000000a00 */
[----:B------:R-:W-:-:S06]  /*0220*/  @P0 VIADD R7, R7, 0x1 ;  /* 0x0000000107070836 */ /* 0x000fcc0000000000 */
[----:B------:R-:W-:Y:S02]  /*0230*/  @!P1 IADD3 R7, PT, PT, -R7, RZ, RZ ;  /* 0x000000ff07079210 */ /* 0x000fe40007ffe1ff */
[----:B------:R-:W-:-:S05]  /*0240*/  @!P2 LOP3.LUT R7, RZ, R3, RZ, 0x33, !PT ;  /* 0x00000003ff07a212 */ /* 0x000fca00078e33ff */
[----:B------:R-:W-:-:S04]  /*0250*/  IMAD.MOV R6, RZ, RZ, -R7 ;  /* 0x000000ffff067224 */ /* 0x000fc800078e0a07 */
[----:B------:R-:W-:-:S04]  /*0260*/  IMAD R0, R3, R6, R0 ;  /* 0x0000000603007224 */ /* 0x000fc800078e0200 */
[----:B------:R-:W-:-:S04]  /*0270*/  IMAD R3, R0, R2, R7 ;  /* 0x0000000200037224 */ /* 0x000fc800078e0207 */
[----:B0-----:R-:W-:-:S05]  /*0280*/  IMAD.WIDE R2, R3, 0x4, R4 ;  /* 0x0000000403027825 */ /* 0x001fca00078e0204 */
[----:B--2---:R-:W-:Y:S01]  /*0290*/  STG.E desc[UR4][R2.64], R9 ;  /* 0x0000000902007986 */ /* 0x004fe2000c101904 */
[----:B------:R-:W-:Y:S05]  /*02a0*/  EXIT ;  /* 0x000000000000794d */ /* 0x000fea0003800000 */
.L_x_46:
        /* <DEDUP_REMOVED lines=13> */
.L_x_84:


//--------------------- .text._Z15matrixScalarDivPffS_ii --------------------------
	.section	.text._Z15matrixScalarDivPffS_ii,"ax",@progbits
	.align	128
        .global         _Z15matrixScalarDivPffS_ii
        .type           _Z15matrixScalarDivPffS_ii,@function
        .size           _Z15matrixScalarDivPffS_ii,(.L_x_75 - _Z15matrixScalarDivPffS_ii)
        .other          _Z15matrixScalarDivPffS_ii,@"STO_CUDA_ENTRY STV_DEFAULT"
_Z15matrixScalarDivPffS_ii:
.text._Z15matrixScalarDivPffS_ii:
        /* <DEDUP_REMOVED lines=11> */
[----:B------:R-:W2:Y:S01]  /*00b0*/  LDC R9, c[0x0][0x388] ;  /* 0x0000e200ff097b82 */ /* 0x000ea20000000800 */
[----:B0-----:R-:W-:-:S05]  /*00c0*/  IMAD.WIDE R4, R2, 0x4, R4 ;  /* 0x0000000402047825 */ /* 0x001fca00078e0204 */
[----:B-1----:R-:W3:Y:S01]  /*00d0*/  LDG.E R0, desc[UR4][R4.64] ;  /* 0x0000000404007981 */ /* 0x002ee2000c1e1900 */
[----:B------:R-:W-:Y:S01]  /*00e0*/  BSSY.RECONVERGENT B0, `(.L_x_47) ;  /* 0x000000c000007945 */ /* 0x000fe20003800200 */
[----:B--2---:R-:W0:Y:S02]  /*00f0*/  MUFU.RCP R3, R9 ;  /* 0x0000000900037308 */ /* 0x004e240000001000 */
[----:B0-----:R-:W-:-:S04]  /*0100*/  FFMA R6, R3, -R9, 1 ;  /* 0x3f80000003067423 */ /* 0x001fc80000000809 */
[----:B------:R-:W-:Y:S02]  /*0110*/  FFMA R3, R3, R6, R3 ;  /* 0x0000000603037223 */ /* 0x000fe40000000003 */
[----:B---3--:R-:W0:Y:S02]  /*0120*/  FCHK P0, R0, R9 ;  /* 0x0000000900007302 */ /* 0x008e240000000000 */
[----:B------:R-:W-:-:S04]  /*0130*/  FFMA R6, R0, R3, RZ ;  /* 0x0000000300067223 */ /* 0x000fc800000000ff */
[----:B------:R-:W-:-:S04]  /*0140*/  FFMA R7, R6, -R9, R0 ;  /* 0x8000000906077223 */ /* 0x000fc80000000000 */
[----:B------:R-:W-:Y:S01]  /*0150*/  FFMA R7, R3, R7, R6 ;  /* 0x0000000703077223 */ /* 0x000fe20000000006 */
[----:B0-----:R-:W-:Y:S06]  /*0160*/  @!P0 BRA `(.L_x_48) ;  /* 0x00000000000c8947 */ /* 0x001fec0003800000 */
[----:B------:R-:W-:-:S07]  /*0170*/  MOV R4, 0x190 ;  /* 0x0000019000047802 */ /* 0x000fce0000000f00 */
[----:B------:R-:W-:Y:S05]  /*0180*/  CALL.REL.NOINC `($__internal_2_$__cuda_sm3x_div_rn_noftz_f32_slowpath) ;  /* 0x0000000000187944 */ /* 0x000fea0003c00000 */
[----:B------:R-:W-:-:S07]  /*0190*/  IMAD.MOV.U32 R7, RZ, RZ, R0 ;  /* 0x000000ffff077224 */ /* 0x000fce00078e0000 */
.L_x_48:
[----:B------:R-:W-:Y:S05]  /*01a0*/  BSYNC.RECONVERGENT B0 ;  /* 0x0000000000007941 */ /* 0x000fea0003800200 */
.L_x_47:
[----:B------:R-:W0:Y:S02]  /*01b0*/  LDC.64 R4, c[0x0][0x390] ;  /* 0x0000e400ff047b82 */ /* 0x000e240000000a00 */
[----:B0-----:R-:W-:-:S05]  /*01c0*/  IMAD.WIDE R2, R2, 0x4, R4 ;  /* 0x0000000402027825 */ /* 0x001fca00078e0204 */
[----:B------:R-:W-:Y:S01]  /*01d0*/  STG.E desc[UR4][R2.64], R7 ;  /* 0x0000000702007986 */ /* 0x000fe2000c101904 */
[----:B------:R-:W-:Y:S05]  /*01e0*/  EXIT ;  /* 0x000000000000794d */ /* 0x000fea0003800000 */
        .weak           $__internal_2_$__cuda_sm3x_div_rn_noftz_f32_slowpath
        .type           $__internal_2_$__cuda_sm3x_div_rn_noftz_f32_slowpath,@function
        .size           $__internal_2_$__cuda_sm3x_div_rn_noftz_f32_slowpath,(.L_x_75 - $__internal_2_$__cuda_sm3x_div_rn_noftz_f32_slowpath)
$__internal_2_$__cuda_sm3x_div_rn_noftz_f32_slowpath:
[----:B------:R-:W0:Y:S01]  /*01f0*/  LDC R3, c[0x0][0x388] ;  /* 0x0000e200ff037b82 */ /* 0x000e220000000800 */
[--C-:B------:R-:W-:Y:S01]  /*0200*/  SHF.R.U32.HI R5, RZ, 0x17, R0.reuse ;  /* 0x00000017ff057819 */ /* 0x100fe20000011600 */
[----:B------:R-:W1:Y:S01]  /*0210*/  LDCU UR6, c[0x0][0x388] ;  /* 0x00007100ff0677ac */ /* 0x000e620008000800 */
[----:B------:R-:W-:Y:S01]  /*0220*/  BSSY.RECONVERGENT B1, `(.L_x_49) ;  /* 0x0000064000017945 */ /* 0x000fe20003800200 */
[----:B------:R-:W-:Y:S01]  /*0230*/  IMAD.MOV.U32 R7, RZ, RZ, R0 ;  /* 0x000000ffff077224 */ /* 0x000fe200078e0000 */
[----:B------:R-:W-:-:S05]  /*0240*/  LOP3.LUT R5, R5, 0xff, RZ, 0xc0, !PT ;  /* 0x000000ff05057812 */ /* 0x000fca00078ec0ff */
[----:B------:R-:W-:Y:S02]  /*0250*/  VIADD R10, R5, 0xffffffff ;  /* 0xffffffff050a7836 */ /* 0x000fe40000000000 */
[----:B-1----:R-:W-:Y:S01]  /*0260*/  IMAD.U32 R8, RZ, RZ, UR6 ;  /* 0x00000006ff087e24 */ /* 0x002fe2000f8e00ff */
[----:B0-----:R-:W-:-:S04]  /*0270*/  SHF.R.U32.HI R6, RZ, 0x17, R3 ;  /* 0x00000017ff067819 */ /* 0x001fc80000011603 */
[----:B------:R-:W-:-:S05]  /*0280*/  LOP3.LUT R6, R6, 0xff, RZ, 0xc0, !PT ;  /* 0x000000ff06067812 */ /* 0x000fca00078ec0ff */
[----:B------:R-:W-:-:S05]  /*0290*/  VIADD R11, R6, 0xffffffff ;  /* 0xffffffff060b7836 */ /* 0x000fca0000000000 */
[----:B------:R-:W-:-:S04]  /*02a0*/  ISETP.GT.U32.AND P0, PT, R11, 0xfd, PT ;  /* 0x000000fd0b00780c */ /* 0x000fc80003f04070 */
[----:B------:R-:W-:-:S13]  /*02b0*/  ISETP.GT.U32.OR P0, PT, R10, 0xfd, P0 ;  /* 0x000000fd0a00780c */ /* 0x000fda0000704470 */
[----:B------:R-:W-:Y:S01]  /*02c0*/  @!P0 IMAD.MOV.U32 R9, RZ, RZ, RZ ;  /* 0x000000ffff098224 */ /* 0x000fe200078e00ff */
[----:B------:R-:W-:Y:S06]  /*02d0*/  @!P0 BRA `(.L_x_50) ;  /* 0x00000000005c8947 */ /* 0x000fec0003800000 */
[----:B------:R-:W-:Y:S02]  /*02e0*/  FSETP.GTU.FTZ.AND P1, PT, |R3|, +INF , PT ;  /* 0x7f8000000300780b */ /* 0x000fe40003f3c200 */
        /* <DEDUP_REMOVED lines=22> */
.L_x_50:
[----:B------:R-:W-:Y:S01]  /*0450*/  LEA R3, R6, 0xc0800000, 0x17 ;  /* 0xc080000006037811 */ /* 0x000fe200078eb8ff */
[----:B------:R-:W-:Y:S01]  /*0460*/  VIADD R5, R5, 0xffffff81 ;  /* 0xffffff8105057836 */ /* 0x000fe20000000000 */
[----:B------:R-:W-:Y:S03]  /*0470*/  BSSY.RECONVERGENT B2, `(.L_x_55) ;  /* 0x0000035000027945 */ /* 0x000fe60003800200 */
[----:B------:R-:W-:Y:S01]  /*0480*/  IMAD.IADD R3, R8, 0x1, -R3 ;  /* 0x0000000108037824 */ /* 0x000fe200078e0a03 */
[C---:B------:R-:W-:Y:S01]  /*0490*/  IADD3 R6, PT, PT, R5.reuse, 0x7f, -R6 ;  /* 0x0000007f05067810 */ /* 0x040fe20007ffe806 */
[----:B------:R-:W-:Y:S02]  /*04a0*/  IMAD R0, R5, -0x800000, R7 ;  /* 0xff80000005007824 */ /* 0x000fe400078e0207 */
[----:B------:R-:W0:Y:S01]  /*04b0*/  MUFU.RCP R8, R3 ;  /* 0x0000000300087308 */ /* 0x000e220000001000 */
[----:B------:R-:W-:Y:S01]  /*04c0*/  FADD.FTZ R11, -R3, -RZ ;  /* 0x800000ff030b7221 */ /* 0x000fe20000010100 */
[----:B------:R-:W-:-:S03]  /*04d0*/  IMAD.IADD R6, R6, 0x1, R9 ;  /* 0x0000000106067824 */ /* 0x000fc600078e0209 */
        /* <DEDUP_REMOVED lines=42> */
.L_x_57:
[----:B------:R-:W-:-:S04]  /*0780*/  LOP3.LUT R0, R0, 0x80000000, RZ, 0xc0, !PT ;  /* 0x8000000000007812 */ /* 0x000fc800078ec0ff */
[----:B------:R-:W-:Y:S01]  /*0790*/  LOP3.LUT R0, R0, 0x7f800000, RZ, 0xfc, !PT ;  /* 0x7f80000000007812 */ /* 0x000fe200078efcff */
[----:B------:R-:W-:Y:S06]  /*07a0*/  BRA `(.L_x_58) ;  /* 0x0000000000047947 */ /* 0x000fec0003800000 */
.L_x_56:
[----:B------:R-:W-:-:S07]  /*07b0*/  IMAD R0, R6, 0x800000, R0 ;  /* 0x0080000006007824 */ /* 0x000fce00078e0200 */
.L_x_58:
[----:B------:R-:W-:Y:S05]  /*07c0*/  BSYNC.RECONVERGENT B2 ;  /* 0x0000000000027941 */ /* 0x000fea0003800200 */
.L_x_55:
[----:B------:R-:W-:Y:S05]  /*07d0*/  BRA `(.L_x_59) ;  /* 0x0000000000207947 */ /* 0x000fea0003800000 */
.L_x_54:
[----:B------:R-:W-:-:S04]  /*07e0*/  LOP3.LUT R0, R8, 0x80000000, R7, 0x48, !PT ;  /* 0x8000000008007812 */ /* 0x000fc800078e4807 */
[----:B------:R-:W-:Y:S01]  /*07f0*/  LOP3.LUT R0, R0, 0x7f800000, RZ, 0xfc, !PT ;  /* 0x7f80000000007812 */ /* 0x000fe200078efcff */
[----:B------:R-:W-:Y:S06]  /*0800*/  BRA `(.L_x_59) ;  /* 0x0000000000147947 */ /* 0x000fec0003800000 */
.L_x_53:
[----:B------:R-:W-:Y:S01]  /*0810*/  LOP3.LUT R0, R8, 0x80000000, R7, 0x48, !PT ;  /* 0x8000000008007812 */ /* 0x000fe200078e4807 */
[----:B------:R-:W-:Y:S06]  /*0820*/  BRA `(.L_x_59) ;  /* 0x00000000000c7947 */ /* 0x000fec0003800000 */
.L_x_52:
[----:B------:R-:W0:Y:S01]  /*0830*/  MUFU.RSQ R0, -QNAN ;  /* 0xffc0000000007908 */ /* 0x000e220000001400 */
[----:B------:R-:W-:Y:S05]  /*0840*/  BRA `(.L_x_59) ;  /* 0x0000000000047947 */ /* 0x000fea0003800000 */
.L_x_51:
[----:B------:R-:W-:-:S07]  /*0850*/  FADD.FTZ R0, R0, R3 ;  /* 0x0000000300007221 */ /* 0x000fce0000010000 */
.L_x_59:
[----:B------:R-:W-:Y:S05]  /*0860*/  BSYNC.RECONVERGENT B1 ;  /* 0x0000000000017941 */ /* 0x000fea0003800200 */
.L_x_49:
[----:B------:R-:W-:-:S04]  /*0870*/  IMAD.MOV.U32 R5, RZ, RZ, 0x0 ;  /* 0x00000000ff057424 */ /* 0x000fc800078e00ff */
[----:B0-----:R-:W-:Y:S05]  /*0880*/  RET.REL.NODEC R4 `(_Z15matrixScalarDivPffS_ii) ;  /* 0xfffffff404dc7950 */ /* 0x001fea0003c3ffff */
.L_x_60:
        /* <DEDUP_REMOVED lines=15> */
.L_x_75:


//--------------------- .text._Z16matrixScalarMultPffS_ii --------------------------
	.section	.text._Z16matrixScalarMultPffS_ii,"ax",@progbits
	.align	128
        .global         _Z16matrixScalarMultPffS_ii
        .type           _Z16matrixScalarMultPffS_ii,@function
        .size           _Z16matrixScalarMultPffS_ii,(.L_x_86 - _Z16matrixScalarMultPffS_ii)
        .other          _Z16matrixScalarMultPffS_ii,@"STO_CUDA_ENTRY STV_DEFAULT"
_Z16matrixScalarMultPffS_ii:
.text._Z16matrixScalarMultPffS_ii:
        /* <DEDUP_REMOVED lines=11> */
[----:B------:R-:W2:Y:S06]  /*00b0*/  LDCU UR6, c[0x0][0x388] ;  /* 0x00007100ff0677ac */ /* 0x000eac0008000800 */
[----:B------:R-:W3:Y:S01]  /*00c0*/  LDC.64 R4, c[0x0][0x390] ;  /* 0x0000e400ff047b82 */ /* 0x000ee20000000a00 */
[----:B0-----:R-:W-:-:S06]  /*00d0*/  IMAD.WIDE R2, R7, 0x4, R2 ;  /* 0x0000000407027825 */ /* 0x001fcc00078e0202 */
[----:B-1----:R-:W2:Y:S01]  /*00e0*/  LDG.E R2, desc[UR4][R2.64] ;  /* 0x0000000402027981 */ /* 0x002ea2000c1e1900 */
[----:B---3--:R-:W-:-:S04]  /*00f0*/  IMAD.WIDE R4, R7, 0x4, R4 ;  /* 0x0000000407047825 */ /* 0x008fc800078e0204 */
[----:B--2---:R-:W-:-:S05]  /*0100*/  FMUL R7, R2, UR6 ;  /* 0x0000000602077c20 */ /* 0x004fca0008400000 */
[----:B------:R-:W-:Y:S01]  /*0110*/  STG.E desc[UR4][R4.64], R7 ;  /* 0x0000000704007986 */ /* 0x000fe2000c101904 */
[----:B------:R-:W-:Y:S05]  /*0120*/  EXIT ;  /* 0x000000000000794d */ /* 0x000fea0003800000 */
.L_x_61:
        /* <DEDUP_REMOVED lines=13> */
.L_x_86:


//--------------------- .text._Z9matrixDotPfS_S_iii --------------------------
	.section	.text._Z9matrixDotPfS_S_iii,"ax",@progbits
	.align	128
        .global         _Z9matrixDotPfS_S_iii
        .type           _Z9matrixDotPfS_S_iii,@function
        .size           _Z9matrixDotPfS_S_iii,(.L_x_87 - _Z9matrixDotPfS_S_iii)
        .other          _Z9matrixDotPfS_S_iii,@"STO_CUDA_ENTRY STV_DEFAULT"
_Z9matrixDotPfS_S_iii:
.text._Z9matrixDotPfS_S_iii:
[----:B------:R-:W-:Y:S01]  /*0000*/  LDC R1, c[0x0][0x37c] ;  /* 0x0000df00ff017b82 */ /* 0x000fe20000000800 */
[----:B------:R-:W0:Y:S07]  /*0010*/  S2R R5, SR_TID.X ;  /* 0x0000000000057919 */ /* 0x000e2e0000002100 */
[----:B------:R-:W0:Y:S01]  /*0020*/  S2UR UR4, SR_CTAID.X ;  /* 0x00000000000479c3 */ /* 0x000e220000002500 */
[----:B------:R-:W1:Y:S07]  /*0030*/  LDCU UR5, c[0x0][0x3a0] ;  /* 0x00007400ff0577ac */ /* 0x000e6e0008000800 */
[----:B------:R-:W0:Y:S08]  /*0040*/  LDC R0, c[0x0][0x360] ;  /* 0x0000d800ff007b82 */ /* 0x000e300000000800 */
[----:B------:R-:W1:Y:S01]  /*0050*/  LDC.64 R2, c[0x0][0x398] ;  /* 0x0000e600ff027b82 */ /* 0x000e620000000a00 */
[----:B0-----:R-:W-:-:S02]  /*0060*/  IMAD R0, R0, UR4, R5 ;  /* 0x0000000400007c24 */ /* 0x001fc4000f8e0205 */
[----:B-1----:R-:W-:Y:S01]  /*0070*/  IMAD R5, R3, UR5, RZ ;  /* 0x0000000503057c24 */ /* 0x002fe2000f8e02ff */
[----:B------:R-:W-:-:S04]  /*0080*/  ISETP.GE.AND P0, PT, R2, 0x1, PT ;  /* 0x000000010200780c */ /* 0x000fc80003f06270 */
[----:B------:R-:W-:-:S13]  /*0090*/  ISETP.GE.OR P0, PT, R0, R5, !P0 ;  /* 0x000000050000720c */ /* 0x000fda0004706670 */
[----:B------:R-:W-:Y:S05]  /*00a0*/  @P0 EXIT ;  /* 0x000000000000094d */ /* 0x000fea0003800000 */
[----:B------:R-:W-:Y:S01]  /*00b0*/  IABS R8, R3 ;  /* 0x0000000300087213 */ /* 0x000fe20000000000 */
[----:B------:R-:W0:Y:S01]  /*00c0*/  LDCU.64 UR6, c[0x0][0x358] ;  /* 0x00006b00ff0677ac */ /* 0x000e220008000a00 */
[----:B------:R-:W-:Y:S02]  /*00d0*/  IABS R9, R0 ;  /* 0x0000000000097213 */ /* 0x000fe40000000000 */
[----:B------:R-:W1:Y:S01]  /*00e0*/  I2F.RP R6, R8 ;  /* 0x0000000800067306 */ /* 0x000e620000209400 */
[----:B------:R-:W-:-:S07]  /*00f0*/  LOP3.LUT R20, R2, 0x7, RZ, 0xc0, !PT ;  /* 0x0000000702147812 */ /* 0x000fce00078ec0ff */
[----:B-1----:R-:W1:Y:S02]  /*0100*/  MUFU.RCP R6, R6 ;  /* 0x0000000600067308 */ /* 0x002e640000001000 */
[----:B-1----:R-:W-:Y:S02]  /*0110*/  IADD3 R4, PT, PT, R6, 0xffffffe, RZ ;  /* 0x0ffffffe06047810 */ /* 0x002fe40007ffe0ff */
[----:B------:R-:W-:-:S04]  /*0120*/  LOP3.LUT R6, R0, R3, RZ, 0x3c, !PT ;  /* 0x0000000300067212 */ /* 0x000fc800078e3cff */
[----:B------:R1:W2:Y:S01]  /*0130*/  F2I.FTZ.U32.TRUNC.NTZ R5, R4 ;  /* 0x0000000400057305 */ /* 0x0002a2000021f000 */
[----:B------:R-:W-:Y:S01]  /*0140*/  ISETP.GE.AND P1, PT, R6, RZ, PT ;  /* 0x000000ff0600720c */ /* 0x000fe20003f26270 */
[----:B-1----:R-:W-:Y:S01]  /*0150*/  HFMA2 R4, -RZ, RZ, 0, 0 ;  /* 0x00000000ff047431 */ /* 0x002fe200000001ff */
[----:B--2---:R-:W-:-:S05]  /*0160*/  IADD3 R7, PT, PT, RZ, -R5, RZ ;  /* 0x80000005ff077210 */ /* 0x004fca0007ffe0ff */
[----:B------:R-:W-:-:S04]  /*0170*/  IMAD R7, R7, R8, RZ ;  /* 0x0000000807077224 */ /* 0x000fc800078e02ff */
[----:B------:R-:W-:-:S06]  /*0180*/  IMAD.HI.U32 R5, R5, R7, R4 ;  /* 0x0000000705057227 */ /* 0x000fcc00078e0004 */
[----:B------:R-:W-:-:S05]  /*0190*/  IMAD.HI.U32 R7, R5, R9, RZ ;  /* 0x0000000905077227 */ /* 0x000fca00078e00ff */
[----:B------:R-:W-:-:S05]  /*01a0*/  IADD3 R5, PT, PT, -R7, RZ, RZ ;  /* 0x000000ff07057210 */ /* 0x000fca0007ffe1ff */
[----:B------:R-:W-:-:S05]  /*01b0*/  IMAD R5, R8, R5, R9 ;  /* 0x0000000508057224 */ /* 0x000fca00078e0209 */
[----:B------:R-:W-:-:S13]  /*01c0*/  ISETP.GT.U32.AND P2, PT, R8, R5, PT ;  /* 0x000000050800720c */ /* 0x000fda0003f44070 */
[-C--:B------:R-:W-:Y:S02]  /*01d0*/  @!P2 IADD3 R5, PT, PT, R5, -R8.reuse, RZ ;  /* 0x800000080505a210 */ /* 0x080fe40007ffe0ff */
[----:B------:R-:W-:Y:S02]  /*01e0*/  @!P2 IADD3 R7, PT, PT, R7, 0x1, RZ ;  /* 0x000000010707a810 */ /* 0x000fe40007ffe0ff */
[----:B------:R-:W-:Y:S02]  /*01f0*/  ISETP.GE.U32.AND P0, PT, R5, R8, PT ;  /* 0x000000080500720c */ /* 0x000fe40003f06070 */
[----:B------:R-:W1:Y:S01]  /*0200*/  LDC.64 R4, c[0x0][0x390] ;  /* 0x0000e400ff047b82 */ /* 0x000e620000000a00 */
[----:B------:R-:W-:Y:S02]  /*0210*/  ISETP.NE.AND P2, PT, R3, RZ, PT ;  /* 0x000000ff0300720c */ /* 0x000fe40003f45270 */
[----:B------:R-:W-:-:S08]  /*0220*/  MOV R8, RZ ;  /* 0x000000ff00087202 */ /* 0x000fd00000000f00 */
[----:B------:R-:W-:Y:S02]  /*0230*/  @P0 IADD3 R7, PT, PT, R7, 0x1, RZ ;  /* 0x0000000107070810 */ /* 0x000fe40007ffe0ff */
[----:B------:R-:W-:Y:S02]  /*0240*/  ISETP.GE.U32.AND P0, PT, R2, 0x8, PT ;  /* 0x000000080200780c */ /* 0x000fe40003f06070 */
[----:B------:R-:W-:Y:S02]  /*0250*/  @!P1 IADD3 R7, PT, PT, -R7, RZ, RZ ;  /* 0x000000ff07079210 */ /* 0x000fe40007ffe1ff */
[----:B------:R-:W-:Y:S02]  /*0260*/  @!P2 LOP3.LUT R7, RZ, R3, RZ, 0x33, !PT ;  /* 0x00000003ff07a212 */ /* 0x000fe400078e33ff */
[----:B------:R-:W-:Y:S02]  /*0270*/  ISETP.NE.AND P1, PT, R20, RZ, PT ;  /* 0x000000ff1400720c */ /* 0x000fe40003f25270 */
[----:B------:R-:W-:Y:S01]  /*0280*/  IADD3 R6, PT, PT, -R7, RZ, RZ ;  /* 0x000000ff07067210 */ /* 0x000fe20007ffe1ff */
[----:B-1----:R-:W-:-:S04]  /*0290*/  IMAD.WIDE R4, R0, 0x4, R4 ;  /* 0x0000000400047825 */ /* 0x002fc800078e0204 */
[----:B------:R-:W-:Y:S01]  /*02a0*/  IMAD R0, R3, R6, R0 ;  /* 0x0000000603007224 */ /* 0x000fe200078e0200 */
[----:B0-----:R0:W5:Y:S01]  /*02b0*/  LDG.E R13, desc[UR6][R4.64] ;  /* 0x00000006040d7981 */ /* 0x001162000c1e1900 */
[----:B------:R-:W-:Y:S01]  /*02c0*/  IMAD R9, R7, R2, RZ ;  /* 0x0000000207097224 */ /* 0x000fe200078e02ff */
[----:B------:R-:W-:Y:S06]  /*02d0*/  @!P0 BRA `(.L_x_62) ;  /* 0x0000000000e08947 */ /* 0x000fec0003800000 */
[----:B------:R-:W1:Y:S01]  /*02e0*/  LDCU.64 UR4, c[0x0][0x380] ;  /* 0x00007000ff0477ac */ /* 0x000e620008000a00 */
[----:B------:R-:W-:Y:S02]  /*02f0*/  LOP3.LUT R8, R2, 0x7ffffff8, RZ, 0xc0, !PT ;  /* 0x7ffffff802087812 */ /* 0x000fe400078ec0ff */
[----:B------:R-:W-:Y:S02]  /*0300*/  MOV R11, R9 ;  /* 0x00000009000b7202 */ /* 0x000fe40000000f00 */
[----:B------:R-:W-:Y:S02]  /*0310*/  MOV R12, R0 ;  /* 0x00000000000c7202 */ /* 0x000fe40000000f00 */
[----:B------:R-:W-:Y:S01]  /*0320*/  IADD3 R10, PT, PT, -R8, RZ, RZ ;  /* 0x000000ff080a7210 */ /* 0x000fe20007ffe1ff */
[----:B-1----:R-:W-:-:S04]  /*0330*/  UIADD3 UR4, UP0, UPT, UR4, 0x10, URZ ;  /* 0x0000001004047890 */ /* 0x002fc8000ff1e0ff */
[----:B------:R-:W-:-:S12]  /*0340*/  UIADD3.X UR5, UPT, UPT, URZ, UR5, URZ, UP0, !UPT ;  /* 0x00000005ff057290 */ /* 0x000fd800087fe4ff */
.L_x_63:
[----:B------:R-:W1:Y:S01]  /*0350*/  LDC.64 R14, c[0x0][0x388] ;  /* 0x0000e200ff0e7b82 */ /* 0x000e620000000a00 */
[----:B------:R-:W-:Y:S02]  /*0360*/  MOV R6, UR4 ;  /* 0x0000000400067c02 */ /* 0x000fe40008000f00 */
[----:B------:R-:W-:-:S03]  /*0370*/  MOV R7, UR5 ;  /* 0x0000000500077c02 */ /* 0x000fc60008000f00 */
[----:B------:R-:W-:-:S05]  /*0380*/  IMAD.WIDE R6, R11, 0x4, R6 ;  /* 0x000000040b067825 */ /* 0x000fca00078e0206 */
[----:B--2---:R-:W2:Y:S01]  /*0390*/  LDG.E R16, desc[UR6][R6.64+-0x10] ;  /* 0xfffff00606107981 */ /* 0x004ea2000c1e1900 */
[----:B-1----:R-:W-:-:S05]  /*03a0*/  IMAD.WIDE R14, R12, 0x4, R14 ;  /* 0x000000040c0e7825 */ /* 0x002fca00078e020e */
[----:B------:R-:W2:Y:S02]  /*03b0*/  LDG.E R17, desc[UR6][R14.64] ;  /* 0x000000060e117981 */ /* 0x000ea4000c1e1900 */
[----:B--2--5:R-:W-:Y:S01]  /*03c0*/  FFMA R13, R16, R17, R13 ;  /* 0x00000011100d7223 */ /* 0x024fe2000000000d */
[----:B------:R-:W-:-:S04]  /*03d0*/  IMAD.WIDE R16, R3, 0x4, R14 ;  /* 0x0000000403107825 */ /* 0x000fc800078e020e */
[----:B------:R1:W-:Y:S04]  /*03e0*/  STG.E desc[UR6][R4.64], R13 ;  /* 0x0000000d04007986 */ /* 0x0003e8000c101906 */
[----:B------:R-:W2:Y:S04]  /*03f0*/  LDG.E R18, desc[UR6][R6.64+-0xc] ;  /* 0xfffff40606127981 */ /* 0x000ea8000c1e1900 */
[----:B------:R-:W2:Y:S02]  /*0400*/  LDG.E R19, desc[UR6][R16.64] ;  /* 0x0000000610137981 */ /* 0x000ea4000c1e1900 */
[----:B--2---:R-:W-:Y:S01]  /*0410*/  FFMA R21, R18, R19, R13 ;  /* 0x0000001312157223 */ /* 0x004fe2000000000d */
[----:B------:R-:W-:-:S04]  /*0420*/  IMAD.WIDE R18, R3, 0x4, R16 ;  /* 0x0000000403127825 */ /* 0x000fc800078e0210 */
[----:B------:R2:W-:Y:S04]  /*0430*/  STG.E desc[UR6][R4.64], R21 ;  /* 0x0000001504007986 */ /* 0x0005e8000c101906 */
[----:B------:R-:W3:Y:S04]  /*0440*/  LDG.E R22, desc[UR6][R6.64+-0x8] ;  /* 0xfffff80606167981 */ /* 0x000ee8000c1e1900 */
[----:B------:R-:W3:Y:S02]  /*0450*/  LDG.E R14, desc[UR6][R18.64] ;  /* 0x00000006120e7981 */ /* 0x000ee4000c1e1900 */
[----:B---3--:R-:W-:Y:S01]  /*0460*/  FFMA R23, R22, R14, R21 ;  /* 0x0000000e16177223 */ /* 0x008fe20000000015 */
[----:B------:R-:W-:-:S04]  /*0470*/  IMAD.WIDE R14, R3, 0x4, R18 ;  /* 0x00000004030e7825 */ /* 0x000fc800078e0212 */
[----:B------:R3:W-:Y:S04]  /*0480*/  STG.E desc[UR6][R4.64], R23 ;  /* 0x0000001704007986 */ /* 0x0007e8000c101906 */
[----:B------:R-:W4:Y:S04]  /*0490*/  LDG.E R22, desc[UR6][R6.64+-0x4] ;  /* 0xfffffc0606167981 */ /* 0x000f28000c1e1900 */
[----:B-1----:R-:W4:Y:S01]  /*04a0*/  LDG.E R13, desc[UR6][R14.64] ;  /* 0x000000060e0d7981 */ /* 0x002f22000c1e1900 */
[----:B------:R-:W-:-:S04]  /*04b0*/  IMAD.WIDE R16, R3, 0x4, R14 ;  /* 0x0000000403107825 */ /* 0x000fc800078e020e */
[----:B----4-:R-:W-:-:S05]  /*04c0*/  FFMA R13, R22, R13, R23 ;  /* 0x0000000d160d7223 */ /* 0x010fca0000000017 */
[----:B------:R1:W-:Y:S04]  /*04d0*/  STG.E desc[UR6][R4.64], R13 ;  /* 0x0000000d04007986 */ /* 0x0003e8000c101906 */
[----:B------:R-:W4:Y:S04]  /*04e0*/  LDG.E R22, desc[UR6][R6.64] ;  /* 0x0000000606167981 */ /* 0x000f28000c1e1900 */
[----:B--2---:R-:W4:Y:S01]  /*04f0*/  LDG.E R21, desc[UR6][R16.64] ;  /* 0x0000000610157981 */ /* 0x004f22000c1e1900 */
[----:B------:R-:W-:-:S04]  /*0500*/  IMAD.WIDE R18, R3, 0x4, R16 ;  /* 0x0000000403127825 */ /* 0x000fc800078e0210 */
[----:B----4-:R-:W-:-:S05]  /*0510*/  FFMA R21, R22, R21, R13 ;  /* 0x0000001516157223 */ /* 0x010fca000000000d */
[----:B------:R2:W-:Y:S04]  /*0520*/  STG.E desc[UR6][R4.64], R21 ;  /* 0x0000001504007986 */ /* 0x0005e8000c101906 */
[----:B------:R-:W4:Y:S04]  /*0530*/  LDG.E R22, desc[UR6][R6.64+0x4] ;  /* 0x0000040606167981 */ /* 0x000f28000c1e1900 */
[----:B---3--:R-:W4:Y:S01]  /*0540*/  LDG.E R23, desc[UR6][R18.64] ;  /* 0x0000000612177981 */ /* 0x008f22000c1e1900 */
[----:B------:R-:W-:-:S04]  /*0550*/  IMAD.WIDE R14, R3, 0x4, R18 ;  /* 0x00000004030e7825 */ /* 0x000fc800078e0212 */
[----:B----4-:R-:W-:-:S05]  /*0560*/  FFMA R23, R22, R23, R21 ;  /* 0x0000001716177223 */ /* 0x010fca0000000015 */
[----:B------:R2:W-:Y:S04]  /*0570*/  STG.E desc[UR6][R4.64], R23 ;  /* 0x0000001704007986 */ /* 0x0005e8000c101906 */
[----:B------:R-:W3:Y:S04]  /*0580*/  LDG.E R22, desc[UR6][R6.64+0x8] ;  /* 0x0000080606167981 */ /* 0x000ee8000c1e1900 */
[----:B-1----:R-:W3:Y:S01]  /*0590*/  LDG.E R13, desc[UR6][R14.64] ;  /* 0x000000060e0d7981 */ /* 0x002ee2000c1e1900 */
[----:B------:R-:W-:Y:S01]  /*05a0*/  IMAD.WIDE R16, R3, 0x4, R14 ;  /* 0x0000000403107825 */ /* 0x000fe200078e020e */
[----:B------:R-:W-:-:S03]  /*05b0*/  IADD3 R10, PT, PT, R10, 0x8, RZ ;  /* 0x000000080a0a7810 */ /* 0x000fc60007ffe0ff */
[----:B---3--:R-:W-:-:S05]  /*05c0*/  FFMA R25, R22, R13, R23 ;  /* 0x0000000d16197223 */ /* 0x008fca0000000017 */
[----:B------:R2:W-:Y:S04]  /*05d0*/  STG.E desc[UR6][R4.64], R25 ;  /* 0x0000001904007986 */ /* 0x0005e8000c101906 */
[----:B------:R-:W3:Y:S04]  /*05e0*/  LDG.E R22, desc[UR6][R6.64+0xc] ;  /* 0x00000c0606167981 */ /* 0x000ee8000c1e1900 */
[----:B------:R-:W3:Y:S01]  /*05f0*/  LDG.E R16, desc[UR6][R16.64] ;  /* 0x0000000610107981 */ /* 0x000ee2000c1e1900 */
[----:B------:R-:W-:Y:S02]  /*0600*/  ISETP.NE.AND P0, PT, R10, RZ, PT ;  /* 0x000000ff0a00720c */ /* 0x000fe40003f05270 */
[----:B------:R-:W-:-:S02]  /*0610*/  LEA R12, R3, R12, 0x3 ;  /* 0x0000000c030c7211 */ /* 0x000fc400078e18ff */
[----:B------:R-:W-:Y:S01]  /*0620*/  IADD3 R11, PT, PT, R11, 0x8, RZ ;  /* 0x000000080b0b7810 */ /* 0x000fe20007ffe0ff */
[----:B---3--:R-:W-:-:S05]  /*0630*/  FFMA R13, R22, R16, R25 ;  /* 0x00000010160d7223 */ /* 0x008fca0000000019 */
[----:B------:R2:W-:Y:S03]  /*0640*/  STG.E desc[UR6][R4.64], R13 ;  /* 0x0000000d04007986 */ /* 0x0005e6000c101906 */
[----:B------:R-:W-:Y:S05]  /*0650*/  @P0 BRA `(.L_x_63) ;  /* 0xfffffffc003c0947 */ /* 0x000fea000383ffff */
.L_x_62:
[----:B------:R-:W-:Y:S05]  /*0660*/  @!P1 EXIT ;  /* 0x000000000000994d */ /* 0x000fea0003800000 */
[----:B------:R-:W-:Y:S02]  /*0670*/  ISETP.GE.U32.AND P0, PT, R20, 0x4, PT ;  /* 0x000000041400780c */ /* 0x000fe40003f06070 */
[----:B------:R-:W-:-:S04]  /*0680*/  LOP3.LUT R16, R2, 0x3, RZ, 0xc0, !PT ;  /* 0x0000000302107812 */ /* 0x000fc800078ec0ff */
[----:B------:R-:W-:-:S07]  /*0690*/  ISETP.NE.AND P1, PT, R16, RZ, PT ;  /* 0x000000ff1000720c */ /* 0x000fce0003f25270 */
[----:B------:R-:W-:Y:S06]  /*06a0*/  @!P0 BRA `(.L_x_64) ;  /* 0x0000000000688947 */ /* 0x000fec0003800000 */
[----:B------:R-:W1:Y:S01]  /*06b0*/  LDC.64 R6, c[0x0][0x380] ;  /* 0x0000e000ff067b82 */ /* 0x000e620000000a00 */
[----:B------:R-:W-:Y:S01]  /*06c0*/  IADD3 R15, PT, PT, R9, R8, RZ ;  /* 0x00000008090f7210 */ /* 0x000fe20007ffe0ff */
[----:B------:R-:W-:-:S06]  /*06d0*/  IMAD R17, R8, R3, R0 ;  /* 0x0000000308117224 */ /* 0x000fcc00078e0200 */
[----:B------:R-:W3:Y:S01]  /*06e0*/  LDC.64 R10, c[0x0][0x388] ;  /* 0x0000e200ff0a7b82 */ /* 0x000ee20000000a00 */
[----:B-1----:R-:W-:-:S05]  /*06f0*/  IMAD.WIDE R6, R15, 0x4, R6 ;  /* 0x000000040f067825 */ /* 0x002fca00078e0206 */
[----:B------:R-:W4:Y:S01]  /*0700*/  LDG.E R12, desc[UR6][R6.64] ;  /* 0x00000006060c7981 */ /* 0x000f22000c1e1900 */
[----:B---3--:R-:W-:-:S05]  /*0710*/  IMAD.WIDE R10, R17, 0x4, R10 ;  /* 0x00000004110a7825 */ /* 0x008fca00078e020a */
[----:B------:R-:W4:Y:S02]  /*0720*/  LDG.E R14, desc[UR6][R10.64] ;  /* 0x000000060a0e7981 */ /* 0x000f24000c1e1900 */
[----:B----45:R-:W-:Y:S01]  /*0730*/  FFMA R17, R12, R14, R13 ;  /* 0x0000000e0c117223 */ /* 0x030fe2000000000d */
[----:B--2---:R-:W-:-:S04]  /*0740*/  IMAD.WIDE R12, R3, 0x4, R10 ;  /* 0x00000004030c7825 */ /* 0x004fc800078e020a */
[----:B------:R1:W-:Y:S04]  /*0750*/  STG.E desc[UR6][R4.64], R17 ;  /* 0x0000001104007986 */ /* 0x0003e8000c101906 */
[----:B------:R-:W2:Y:S04]  /*0760*/  LDG.E R14, desc[UR6][R6.64+0x4] ;  /* 0x00000406060e7981 */ /* 0x000ea8000c1e1900 */
[----:B------:R-:W2:Y:S02]  /*0770*/  LDG.E R15, desc[UR6][R12.64] ;  /* 0x000000060c0f7981 */ /* 0x000ea4000c1e1900 */
[----:B--2---:R-:W-:Y:S01]  /*0780*/  FFMA R19, R14, R15, R17 ;  /* 0x0000000f0e137223 */ /* 0x004fe20000000011 */
[----:B------:R-:W-:-:S04]  /*0790*/  IMAD.WIDE R14, R3, 0x4, R12 ;  /* 0x00000004030e7825 */ /* 0x000fc800078e020c */
[----:B------:R1:W-:Y:S04]  /*07a0*/  STG.E desc[UR6][R4.64], R19 ;  /* 0x0000001304007986 */ /* 0x0003e8000c101906 */
[----:B------:R-:W2:Y:S04]  /*07b0*/  LDG.E R18, desc[UR6][R6.64+0x8] ;  /* 0x0000080606127981 */ /* 0x000ea8000c1e1900 */
[----:B------:R-:W2:Y:S01]  /*07c0*/  LDG.E R20, desc[UR6][R14.64] ;  /* 0x000000060e147981 */ /* 0x000ea2000c1e1900 */
[----:B------:R-:W-:-:S04]  /*07d0*/  IMAD.WIDE R10, R3, 0x4, R14 ;  /* 0x00000004030a7825 */ /* 0x000fc800078e020e */
[----:B--2---:R-:W-:-:S05]  /*07e0*/  FFMA R21, R18, R20, R19 ;  /* 0x0000001412157223 */ /* 0x004fca0000000013 */
[----:B------:R1:W-:Y:S04]  /*07f0*/  STG.E desc[UR6][R4.64], R21 ;  /* 0x0000001504007986 */ /* 0x0003e8000c101906 */
[----:B------:R-:W2:Y:S04]  /*0800*/  LDG.E R18, desc[UR6][R6.64+0xc] ;  /* 0x00000c0606127981 */ /* 0x000ea8000c1e1900 */
[----:B------:R-:W2:Y:S01]  /*0810*/  LDG.E R10, desc[UR6][R10.64] ;  /* 0x000000060a0a7981 */ /* 0x000ea2000c1e1900 */
[----:B------:R-:W-:Y:S01]  /*0820*/  IADD3 R8, PT, PT, R8, 0x4, RZ ;  /* 0x0000000408087810 */ /* 0x000fe20007ffe0ff */
[----:B--2---:R-:W-:-:S05]  /*0830*/  FFMA R13, R18, R10, R21 ;  /* 0x0000000a120d7223 */ /* 0x004fca0000000015 */
[----:B------:R1:W-:Y:S02]  /*0840*/  STG.E desc[UR6][R4.64], R13 ;  /* 0x0000000d04007986 */ /* 0x0003e4000c101906 */
.L_x_64:
[----:B------:R-:W-:Y:S05]  /*0850*/  @!P1 EXIT ;  /* 0x000000000000994d */ /* 0x000fea0003800000 */
[----:B------:R-:W-:Y:S02]  /*0860*/  ISETP.NE.AND P0, PT, R16, 0x1, PT ;  /* 0x000000011000780c */ /* 0x000fe40003f05270 */
[----:B------:R-:W-:-:S04]  /*0870*/  LOP3.LUT R2, R2, 0x1, RZ, 0xc0, !PT ;  /* 0x0000000102027812 */ /* 0x000fc800078ec0ff */
[----:B------:R-:W-:-:S07]  /*0880*/  ISETP.NE.U32.AND P1, PT, R2, 0x1, PT ;  /* 0x000000010200780c */ /* 0x000fce0003f25070 */
[----:B------:R-:W-:Y:S06]  /*0890*/  @!P0 BRA `(.L_x_65) ;  /* 0x0000000000408947 */ /* 0x000fec0003800000 */
[----:B------:R-:W3:Y:S01]  /*08a0*/  LDC.64 R6, c[0x0][0x380] ;  /* 0x0000e000ff067b82 */ /* 0x000ee20000000a00 */
[----:B------:R-:W-:Y:S01]  /*08b0*/  IADD3 R15, PT, PT, R9, R8, RZ ;  /* 0x00000008090f7210 */ /* 0x000fe20007ffe0ff */
[----:B-1----:R-:W-:-:S06]  /*08c0*/  IMAD R17, R8, R3, R0 ;  /* 0x0000000308117224 */ /* 0x002fcc00078e0200 */
[----:B------:R-:W1:Y:S01]  /*08d0*/  LDC.64 R10, c[0x0][0x388] ;  /* 0x0000e200ff0a7b82 */ /* 0x000e620000000a00 */
[----:B---3--:R-:W-:-:S05]  /*08e0*/  IMAD.WIDE R6, R15, 0x4, R6 ;  /* 0x000000040f067825 */ /* 0x008fca00078e0206 */
[----:B------:R-:W3:Y:S01]  /*08f0*/  LDG.E R2, desc[UR6][R6.64] ;  /* 0x0000000606027981 */ /* 0x000ee2000c1e1900 */
[----:B-1----:R-:W-:-:S05]  /*0900*/  IMAD.WIDE R10, R17, 0x4, R10 ;  /* 0x00000004110a7825 */ /* 0x002fca00078e020a */
[----:B------:R-:W3:Y:S01]  /*0910*/  LDG.E R12, desc[UR6][R10.64] ;  /* 0x000000060a0c7981 */ /* 0x000ee2000c1e1900 */
[----:B------:R-:W-:-:S04]  /*0920*/  IMAD.WIDE R14, R3, 0x4, R10 ;  /* 0x00000004030e7825 */ /* 0x000fc800078e020a */
[----:B---3-5:R-:W-:-:S05]  /*0930*/  FFMA R17, R2, R12, R13 ;  /* 0x0000000c02117223 */ /* 0x028fca000000000d */
[----:B------:R3:W-:Y:S04]  /*0940*/  STG.E desc[UR6][R4.64], R17 ;  /* 0x0000001104007986 */ /* 0x0007e8000c101906 */
[----:B------:R-:W2:Y:S04]  /*0950*/  LDG.E R2, desc[UR6][R6.64+0x4] ;  /* 0x0000040606027981 */ /* 0x000ea8000c1e1900 */
[----:B------:R-:W2:Y:S01]  /*0960*/  LDG.E R14, desc[UR6][R14.64] ;  /* 0x000000060e0e7981 */ /* 0x000ea2000c1e1900 */
[----:B------:R-:W-:Y:S01]  /*0970*/  IADD3 R8, PT, PT, R8, 0x2, RZ ;  /* 0x0000000208087810 */ /* 0x000fe20007ffe0ff */
[----:B--2---:R-:W-:-:S05]  /*0980*/  FFMA R13, R2, R14, R17 ;  /* 0x0000000e020d7223 */ /* 0x004fca0000000011 */
[----:B------:R3:W-:Y:S02]  /*0990*/  STG.E desc[UR6][R4.64], R13 ;  /* 0x0000000d04007986 */ /* 0x0007e4000c101906 */
.L_x_65:
[----:B------:R-:W-:Y:S05]  /*09a0*/  @P1 EXIT ;  /* 0x000000000000194d */ /* 0x000fea0003800000 */
[----:B------:R-:W4:Y:S01]  /*09b0*/  LDC.64 R6, c[0x0][0x380] ;  /* 0x0000e000ff067b82 */ /* 0x000f220000000a00 */
[----:B------:R-:W-:Y:S01]  /*09c0*/  IADD3 R9, PT, PT, R9, R8, RZ ;  /* 0x0000000809097210 */ /* 0x000fe20007ffe0ff */
[----:B------:R-:W-:-:S06]  /*09d0*/  IMAD R15, R8, R3, R0 ;  /* 0x00000003080f7224 */ /* 0x000fcc00078e0200 */
[----:B------:R-:W0:Y:S01]  /*09e0*/  LDC.64 R10, c[0x0][0x388] ;  /* 0x0000e200ff0a7b82 */ /* 0x000e220000000a00 */
[----:B----4-:R-:W-:-:S06]  /*09f0*/  IMAD.WIDE R2, R9, 0x4, R6 ;  /* 0x0000000409027825 */ /* 0x010fcc00078e0206 */
[----:B------:R-:W1:Y:S01]  /*0a00*/  LDG.E R2, desc[UR6][R2.64] ;  /* 0x0000000602027981 */ /* 0x000e62000c1e1900 */
[----:B0-----:R-:W-:-:S06]  /*0a10*/  IMAD.WIDE R6, R15, 0x4, R10 ;  /* 0x000000040f067825 */ /* 0x001fcc00078e020a */
[----:B------:R-:W1:Y:S02]  /*0a20*/  LDG.E R6, desc[UR6][R6.64] ;  /* 0x0000000606067981 */ /* 0x000e64000c1e1900 */
[----:B-123-5:R-:W-:-:S05]  /*0a30*/  FFMA R13, R2, R6, R13 ;  /* 0x00000006020d7223 */ /* 0x02efca000000000d */
[----:B------:R-:W-:Y:S01]  /*0a40*/  STG.E desc[UR6][R4.64], R13 ;  /* 0x0000000d04007986 */ /* 0x000fe2000c101906 */
[----:B------:R-:W-:Y:S05]  /*0a50*/  EXIT ;  /* 0x000000000000794d */ /* 0x000fea0003800000 */
.L_x_66:
        /* <DEDUP_REMOVED lines=10> */
.L_x_87:


//--------------------- .text._Z12broadcastSubPfS_S_ii --------------------------
	.section	.text._Z12broadcastSubPfS_S_ii,"ax",@progbits
	.align	128
        .global         _Z12broadcastSubPfS_S_ii
        .type           _Z12broadcastSubPfS_S_ii,@function
        .size           _Z12broadcastSubPfS_S_ii,(.L_x_88 - _Z12broadcastSubPfS_S_ii)
        .other          _Z12broadcastSubPfS_S_ii,@"STO_CUDA_ENTRY STV_DEFAULT"
_Z12broadcastSubPfS_S_ii:
.text._Z12broadcastSubPfS_S_ii:
        /* <DEDUP_REMOVED lines=9> */
[----:B------:R-:W-:Y:S01]  /*0090*/  IABS R7, R3 ;  /* 0x0000000300077213 */ /* 0x000fe20000000000 */
[----:B------:R-:W0:Y:S03]  /*00a0*/  LDCU.64 UR4, c[0x0][0x358] ;  /* 0x00006b00ff0477ac */ /* 0x000e260008000a00 */
[----:B------:R-:W1:Y:S08]  /*00b0*/  I2F.RP R2, R7 ;  /* 0x0000000700027306 */ /* 0x000e700000209400 */
[----:B-1----:R-:W1:Y:S02]  /*00c0*/  MUFU.RCP R2, R2 ;  /* 0x0000000200027308 */ /* 0x002e640000001000 */
[----:B-1----:R-:W-:-:S06]  /*00d0*/  IADD3 R4, PT, PT, R2, 0xffffffe, RZ ;  /* 0x0ffffffe02047810 */ /* 0x002fcc0007ffe0ff */
[----:B------:R1:W2:Y:S02]  /*00e0*/  F2I.FTZ.U32.TRUNC.NTZ R5, R4 ;  /* 0x0000000400057305 */ /* 0x0002a4000021f000 */
[----:B-1----:R-:W-:Y:S02]  /*00f0*/  HFMA2 R4, -RZ, RZ, 0, 0 ;  /* 0x00000000ff047431 */ /* 0x002fe400000001ff */
[----:B--2---:R-:W-:-:S04]  /*0100*/  IMAD.MOV R6, RZ, RZ, -R5 ;  /* 0x000000ffff067224 */ /* 0x004fc800078e0a05 */
[----:B------:R-:W-:Y:S01]  /*0110*/  IMAD R9, R6, R7, RZ ;  /* 0x0000000706097224 */ /* 0x000fe200078e02ff */
[----:B------:R-:W-:-:S03]  /*0120*/  IABS R6, R0 ;  /* 0x0000000000067213 */ /* 0x000fc60000000000 */
[----:B------:R-:W-:-:S06]  /*0130*/  IMAD.HI.U32 R5, R5, R9, R4 ;  /* 0x0000000905057227 */ /* 0x000fcc00078e0004 */
[----:B------:R-:W-:Y:S02]  /*0140*/  IMAD.HI.U32 R8, R5, R6, RZ ;  /* 0x0000000605087227 */ /* 0x000fe400078e00ff */
[----:B------:R-:W1:Y:S02]  /*0150*/  LDC.64 R4, c[0x0][0x380] ;  /* 0x0000e000ff047b82 */ /* 0x000e640000000a00 */
[----:B------:R-:W-:-:S04]  /*0160*/  IMAD.MOV R2, RZ, RZ, -R8 ;  /* 0x000000ffff027224 */ /* 0x000fc800078e0a08 */
[----:B------:R-:W-:-:S05]  /*0170*/  IMAD R2, R7, R2, R6 ;  /* 0x0000000207027224 */ /* 0x000fca00078e0206 */
[----:B------:R-:W-:-:S13]  /*0180*/  ISETP.GT.U32.AND P2, PT, R7, R2, PT ;  /* 0x000000020700720c */ /* 0x000fda0003f44070 */
[-C--:B------:R-:W-:Y:S01]  /*0190*/  @!P2 IADD3 R2, PT, PT, R2, -R7.reuse, RZ ;  /* 0x800000070202a210 */ /* 0x080fe20007ffe0ff */
[----:B------:R-:W-:Y:S01]  /*01a0*/  @!P2 VIADD R8, R8, 0x1 ;  /* 0x000000010808a836 */ /* 0x000fe20000000000 */
[----:B------:R-:W-:Y:S02]  /*01b0*/  ISETP.NE.AND P2, PT, R3, RZ, PT ;  /* 0x000000ff0300720c */ /* 0x000fe40003f45270 */
[----:B------:R-:W-:Y:S02]  /*01c0*/  ISETP.GE.U32.AND P0, PT, R2, R7, PT ;  /* 0x000000070200720c */ /* 0x000fe40003f06070 */
[----:B------:R-:W2:Y:S01]  /*01d0*/  LDC.64 R6, c[0x0][0x388] ;  /* 0x0000e200ff067b82 */ /* 0x000ea20000000a00 */
[----:B------:R-:W-:-:S04]  /*01e0*/  LOP3.LUT R2, R0, R3, RZ, 0x3c, !PT ;  /* 0x0000000300027212 */ /* 0x000fc800078e3cff */
[----:B------:R-:W-:-:S06]  /*01f0*/  ISETP.GE.AND P1, PT, R2, RZ, PT ;  /* 0x000000ff0200720c */ /* 0x000fcc0003f26270 */
[----:B------:R-:W-:-:S07]  /*0200*/  @P0 IADD3 R8, PT, PT, R8, 0x1, RZ ;  /* 0x0000000108080810 */ /* 0x000fce0007ffe0ff */
[----:B------:R-:W-:Y:S02]  /*0210*/  @!P1 IADD3 R8, PT, PT, -R8, RZ, RZ ;  /* 0x000000ff08089210 */ /* 0x000fe40007ffe1ff */
[----:B------:R-:W-:Y:S01]  /*0220*/  @!P2 LOP3.LUT R8, RZ, R3, RZ, 0x33, !PT ;  /* 0x00000003ff08a212 */ /* 0x000fe200078e33ff */
[----:B-1----:R-:W-:-:S04]  /*0230*/  IMAD.WIDE R2, R0, 0x4, R4 ;  /* 0x0000000400027825 */ /* 0x002fc800078e0204 */
[----:B--2---:R-:W-:Y:S02]  /*0240*/  IMAD.WIDE R4, R8, 0x4, R6 ;  /* 0x0000000408047825 */ /* 0x004fe400078e0206 */
[----:B0-----:R-:W2:Y:S01]  /*0250*/  LDG.E R2, desc[UR4][R2.64] ;  /* 0x0000000402027981 */ /* 0x001ea2000c1e1900 */
[----:B------:R-:W0:Y:S03]  /*0260*/  LDC.64 R6, c[0x0][0x390] ;  /* 0x0000e400ff067b82 */ /* 0x000e260000000a00 */
[----:B------:R-:W2:Y:S01]  /*0270*/  LDG.E R5, desc[UR4][R4.64] ;  /* 0x0000000404057981 */ /* 0x000ea2000c1e1900 */
[----:B0-----:R-:W-:-:S04]  /*0280*/  IMAD.WIDE R6, R0, 0x4, R6 ;  /* 0x0000000400067825 */ /* 0x001fc800078e0206 */
[----:B--2---:R-:W-:-:S05]  /*0290*/  FADD R9, R2, -R5 ;  /* 0x8000000502097221 */ /* 0x004fca0000000000 */
[----:B------:R-:W-:Y:S01]  /*02a0*/  STG.E desc[UR4][R6.64], R9 ;  /* 0x0000000906007986 */ /* 0x000fe2000c101904 */
[----:B------:R-:W-:Y:S05]  /*02b0*/  EXIT ;  /* 0x000000000000794d */ /* 0x000fea0003800000 */
.L_x_67:
        /* <DEDUP_REMOVED lines=12> */
.L_x_88:


//--------------------- .text._Z12broadcastAddPfS_S_ii --------------------------
	.section	.text._Z12broadcastAddPfS_S_ii,"ax",@progbits
	.align	128
        .global         _Z12broadcastAddPfS_S_ii
        .type           _Z12broadcastAddPfS_S_ii,@function
        .size           _Z12broadcastAddPfS_S_ii,(.L_x_89 - _Z12broadcastAddPfS_S_ii)
        .other          _Z12broadcastAddPfS_S_ii,@"STO_CUDA_ENTRY STV_DEFAULT"
_Z12broadcastAddPfS_S_ii:
.text._Z12broadcastAddPfS_S_ii:
        /* <DEDUP_REMOVED lines=41> */
[----:B--2---:R-:W-:-:S05]  /*0290*/  FADD R9, R2, R5 ;  /* 0x0000000502097221 */ /* 0x004fca0000000000 */
[----:B------:R-:W-:Y:S01]  /*02a0*/  STG.E desc[UR4][R6.64], R9 ;  /* 0x0000000906007986 */ /* 0x000fe2000c101904 */
[----:B------:R-:W-:Y:S05]  /*02b0*/  EXIT ;  /* 0x000000000000794d */ /* 0x000fea0003800000 */
.L_x_68:
        /* <DEDUP_REMOVED lines=12> */
.L_x_89:


//--------------------- .text._Z9matrixSubPfS_S_ii --------------------------
	.section	.text._Z9matrixSubPfS_S_ii,"ax",@progbits
	.align	128
        .global         _Z9matrixSubPfS_S_ii
        .type           _Z9matrixSubPfS_S_ii,@function
        .size           _Z9matrixSubPfS_S_ii,(.L_x_90 - _Z9matrixSubPfS_S_ii)
        .other          _Z9matrixSubPfS_S_ii,@"STO_CUDA_ENTRY STV_DEFAULT"
_Z9matrixSubPfS_S_ii:
.text._Z9matrixSubPfS_S_ii:
        /* <DEDUP_REMOVED lines=18> */
[----:B----4-:R-:W-:-:S05]  /*0120*/  FADD R9, R2, -R5 ;  /* 0x8000000502097221 */ /* 0x010fca0000000000 */
[----:B------:R-:W-:Y:S01]  /*0130*/  STG.E desc[UR4][R6.64], R9 ;  /* 0x0000000906007986 */ /* 0x000fe2000c101904 */
[----:B------:R-:W-:Y:S05]  /*0140*/  EXIT ;  /* 0x000000000000794d */ /* 0x000fea0003800000 */
.L_x_69:
        /* <DEDUP_REMOVED lines=11> */
.L_x_90:


//--------------------- .text._Z9matrixAddPfS_S_ii --------------------------
	.section	.text._Z9matrixAddPfS_S_ii,"ax",@progbits
	.align	128
        .global         _Z9matrixAddPfS_S_ii
        .type           _Z9matrixAddPfS_S_ii,@function
        .size           _Z9matrixAddPfS_S_ii,(.L_x_91 - _Z9matrixAddPfS_S_ii)
        .other          _Z9matrixAddPfS_S_ii,@"STO_CUDA_ENTRY STV_DEFAULT"
_Z9matrixAddPfS_S_ii:
.text._Z9matrixAddPfS_S_ii:
        /* <DEDUP_REMOVED lines=18> */
[----:B----4-:R-:W-:-:S05]  /*0120*/  FADD R9, R2, R5 ;  /* 0x0000000502097221 */ /* 0x010fca0000000000 */
[----:B------:R-:W-:Y:S01]  /*0130*/  STG.E desc[UR4][R6.64], R9 ;  /* 0x0000000906007986 */ /* 0x000fe2000c101904 */
[----:B------:R-:W-:Y:S05]  /*0140*/  EXIT ;  /* 0x000000000000794d */ /* 0x000fea0003800000 */
.L_x_70:
        /* <DEDUP_REMOVED lines=11> */
.L_x_91:


//--------------------- .text._Z8diagfillPfif     --------------------------
	.section	.text._Z8diagfillPfif,"ax",@progbits
	.align	128
        .global         _Z8diagfillPfif
        .type           _Z8diagfillPfif,@function
        .size           _Z8diagfillPfif,(.L_x_92 - _Z8diagfillPfif)
        .other          _Z8diagfillPfif,@"STO_CUDA_ENTRY STV_DEFAULT"
_Z8diagfillPfif:
.text._Z8diagfillPfif:
[----:B------:R-:W-:Y:S01]  /*0000*/  LDC R1, c[0x0][0x37c] ;  /* 0x0000df00ff017b82 */ /* 0x000fe20000000800 */
[----:B------:R-:W0:Y:S07]  /*0010*/  S2R R0, SR_TID.X ;  /* 0x0000000000007919 */ /* 0x000e2e0000002100 */
[----:B------:R-:W0:Y:S01]  /*0020*/  S2UR UR6, SR_CTAID.X ;  /* 0x00000000000679c3 */ /* 0x000e220000002500 */
[----:B------:R-:W1:Y:S07]  /*0030*/  LDCU.64 UR4, c[0x0][0x358] ;  /* 0x00006b00ff0477ac */ /* 0x000e6e0008000a00 */
[----:B------:R-:W0:Y:S08]  /*0040*/  LDC R5, c[0x0][0x360] ;  /* 0x0000d800ff057b82 */ /* 0x000e300000000800 */
[----:B------:R-:W2:Y:S08]  /*0050*/  LDC.64 R6, c[0x0][0x388] ;  /* 0x0000e200ff067b82 */ /* 0x000eb00000000a00 */
[----:B------:R-:W3:Y:S01]  /*0060*/  LDC.64 R2, c[0x0][0x380] ;  /* 0x0000e000ff027b82 */ /* 0x000ee20000000a00 */
[----:B0-----:R-:W-:-:S04]  /*0070*/  IMAD R5, R5, UR6, R0 ;  /* 0x0000000605057c24 */ /* 0x001fc8000f8e0200 */
[----:B--2---:R-:W-:-:S04]  /*0080*/  IMAD R5, R5, R6, R5 ;  /* 0x0000000605057224 */ /* 0x004fc800078e0205 */
[----:B---3--:R-:W-:-:S05]  /*0090*/  IMAD.WIDE R2, R5, 0x4, R2 ;  /* 0x0000000405027825 */ /* 0x008fca00078e0202 */
[----:B-1----:R-:W-:Y:S01]  /*00a0*/  STG.E desc[UR4][R2.64], R7 ;  /* 0x0000000702007986 */ /* 0x002fe2000c101904 */
[----:B------:R-:W-:Y:S05]  /*00b0*/  EXIT ;  /* 0x000000000000794d */ /* 0x000fea0003800000 */
.L_x_71:
        /* <DEDUP_REMOVED lines=12> */
.L_x_92:


//--------------------- .text._Z4fillPffii        --------------------------
	.section	.text._Z4fillPffii,"ax",@progbits
	.align	128
        .global         _Z4fillPffii
        .type           _Z4fillPffii,@function
        .size           _Z4fillPffii,(.L_x_93 - _Z4fillPffii)
        .other          _Z4fillPffii,@"STO_CUDA_ENTRY STV_DEFAULT"
_Z4fillPffii:
.text._Z4fillPffii:
[----:B------:R-:W-:Y:S01]  /*0000*/  LDC R1, c[0x0][0x37c] ;  /* 0x0000df00ff017b82 */ /* 0x000fe20000000800 */
[----:B------:R-:W0:Y:S07]  /*0010*/  S2R R0, SR_TID.X ;  /* 0x0000000000007919 */ /* 0x000e2e0000002100 */
[----:B------:R-:W0:Y:S01]  /*0020*/  S2UR UR6, SR_CTAID.X ;  /* 0x00000000000679c3 */ /* 0x000e220000002500 */
[----:B------:R-:W1:Y:S01]  /*0030*/  LDCU UR4, c[0x0][0x390] ;  /* 0x00007200ff0477ac */ /* 0x000e620008000800 */
[----:B------:R-:W1:Y:S06]  /*0040*/  LDCU UR5, c[0x0][0x38c] ;  /* 0x00007180ff0577ac */ /* 0x000e6c0008000800 */
[----:B------:R-:W0:Y:S01]  /*0050*/  LDC R5, c[0x0][0x360] ;  /* 0x0000d800ff057b82 */ /* 0x000e220000000800 */
[----:B-1----:R-:W-:Y:S01]  /*0060*/  UIMAD UR4, UR4, UR5, URZ ;  /* 0x00000005040472a4 */ /* 0x002fe2000f8e02ff */
[----:B0-----:R-:W-:-:S05]  /*0070*/  IMAD R5, R5, UR6, R0 ;  /* 0x0000000605057c24 */ /* 0x001fca000f8e0200 */
[----:B------:R-:W-:-:S13]  /*0080*/  ISETP.GE.AND P0, PT, R5, UR4, PT ;  /* 0x0000000405007c0c */ /* 0x000fda000bf06270 */
[----:B------:R-:W-:Y:S05]  /*0090*/  @P0 EXIT ;  /* 0x000000000000094d */ /* 0x000fea0003800000 */
[----:B------:R-:W0:Y:S01]  /*00a0*/  LDC.64 R2, c[0x0][0x380] ;  /* 0x0000e000ff027b82 */ /* 0x000e220000000a00 */
[----:B------:R-:W1:Y:S07]  /*00b0*/  LDCU.64 UR4, c[0x0][0x358] ;  /* 0x00006b00ff0477ac */ /* 0x000e6e0008000a00 */
[----:B------:R-:W1:Y:S01]  /*00c0*/  LDC R7, c[0x0][0x388] ;  /* 0x0000e200ff077b82 */ /* 0x000e620000000800 */
[----:B0-----:R-:W-:-:S05]  /*00d0*/  IMAD.WIDE R2, R5, 0x4, R2 ;  /* 0x0000000405027825 */ /* 0x001fca00078e0202 */
[----:B-1----:R-:W-:Y:S01]  /*00e0*/  STG.E desc[UR4][R2.64], R7 ;  /* 0x0000000702007986 */ /* 0x002fe2000c101904 */
[----:B------:R-:W-:Y:S05]  /*00f0*/  EXIT ;  /* 0x000000000000794d */ /* 0x000fea0003800000 */
.L_x_72:
        /* <DEDUP_REMOVED lines=16> */
.L_x_93:


//--------------------- .nv.global.init           --------------------------
	.section	.nv.global.init,"aw",@progbits
	.align	4
.nv.global.init:
	.type		mrg32k3aM1SubSeq,@object
	.size		mrg32k3aM1SubSeq,(mrg32k3aM2SubSeq - mrg32k3aM1SubSeq)
mrg32k3aM1SubSeq:
        /*0000*/ 	.byte	0x0b, 0xcc, 0xee, 0x04, 0x73, 0x29, 0x8b, 0x6f, 0xf6, 0x53, 0x03, 0xf6, 0x23, 0xf6, 0xea, 0xda
        /* <DEDUP_REMOVED lines=125> */
	.type		mrg32k3aM2SubSeq,@object
	.size		mrg32k3aM2SubSeq,(mrg32k3aM1 - mrg32k3aM2SubSeq)
mrg32k3aM2SubSeq:
        /* <DEDUP_REMOVED lines=126> */
	.type		mrg32k3aM1,@object
	.size		mrg32k3aM1,(mrg32k3aM1Seq - mrg32k3aM1)
mrg32k3aM1:
        /* <DEDUP_REMOVED lines=144> */
	.type		mrg32k3aM1Seq,@object
	.size		mrg32k3aM1Seq,(mrg32k3aM2 - mrg32k3aM1Seq)
mrg32k3aM1Seq:
        /* <DEDUP_REMOVED lines=144> */
	.type		mrg32k3aM2,@object
	.size		mrg32k3aM2,(mrg32k3aM2Seq - mrg32k3aM2)
mrg32k3aM2:
        /* <DEDUP_REMOVED lines=144> */
	.type		mrg32k3aM2Seq,@object
	.size		mrg32k3aM2Seq,(precalc_xorwow_matrix - mrg32k3aM2Seq)
mrg32k3aM2Seq:
        /* <DEDUP_REMOVED lines=144> */
	.type		precalc_xorwow_matrix,@object
	.size		precalc_xorwow_matrix,(precalc_xorwow_offset_matrix - precalc_xorwow_matrix)
precalc_xorwow_matrix:
        /* <DEDUP_REMOVED lines=6400> */
	.type		precalc_xorwow_offset_matrix,@object
	.size		precalc_xorwow_offset_matrix,(.L_1 - precalc_xorwow_offset_matrix)
precalc_xorwow_offset_matrix:
        /* <DEDUP_REMOVED lines=6400> */
.L_1:


//--------------------- .nv.shared.reserved.0     --------------------------
	.section	.nv.shared.reserved.0,"aw",@nobits
	.weak		__nv_reservedSMEM_offset_0_alias
	.size		__nv_reservedSMEM_offset_0_alias, 0, 64
	.other		__nv_reservedSMEM_offset_0_alias,@"STO_CUDA_RESERVED_SHARED STV_DEFAULT"
__nv_reservedSMEM_offset_0_alias:
	.zero		0
	.zero		64


//--------------------- .nv.constant0._Z11sumToColumnPfS_i --------------------------
	.section	.nv.constant0._Z11sumToColumnPfS_i,"a",@progbits
	.sectionflags	@""
	.align	4
.nv.constant0._Z11sumToColumnPfS_i:
	.zero		916


//--------------------- .nv.constant0._Z11avgToColumnPfS_i --------------------------
	.section	.nv.constant0._Z11avgToColumnPfS_i,"a",@progbits
	.sectionflags	@""
	.align	4
.nv.constant0._Z11avgToColumnPfS_i:
	.zero		916


//--------------------- .nv.constant0._Z22matrixScalarReciprocalfPfS_ii --------------------------
	.section	.nv.constant0._Z22matrixScalarReciprocalfPfS_ii,"a",@progbits
	.sectionflags	@""
	.align	4
.nv.constant0._Z22matrixScalarReciprocalfPfS_ii:
	.zero		928


//--------------------- .nv.constant0._Z8gradRELUPfS_S_ --------------------------
	.section	.nv.constant0._Z8gradRELUPfS_S_,"a",@progbits
	.sectionflags	@""
	.align	4
.nv.constant0._Z8gradRELUPfS_S_:
	.zero		920


//--------------------- .nv.constant0._Z9matrixHadPfS_S_ii --------------------------
	.section	.nv.constant0._Z9matrixHadPfS_S_ii,"a",@progbits
	.sectionflags	@""
	.align	4
.nv.constant0._Z9matrixHadPfS_S_ii:
	.zero		928


//--------------------- .nv.constant0._Z9matrixLogPfS_ii --------------------------
	.section	.nv.constant0._Z9matrixLogPfS_ii,"a",@progbits
	.sectionflags	@""
	.align	4
.nv.constant0._Z9matrixLogPfS_ii:
	.zero		920


//--------------------- .nv.constant0._Z9matrixExpPfS_ii --------------------------
	.section	.nv.constant0._Z9matrixExpPfS_ii,"a",@progbits
	.sectionflags	@""
	.align	4
.nv.constant0._Z9matrixExpPfS_ii:
	.zero		920


//--------------------- .nv.constant0._Z10matrixRELUPfS_i --------------------------
	.section	.nv.constant0._Z10matrixRELUPfS_i,"a",@progbits
	.sectionflags	@""
	.align	4
.nv.constant0._Z10matrixRELUPfS_i:
	.zero		916


//--------------------- .nv.constant0._Z15matrixTransposePfS_ii --------------------------
	.section	.nv.constant0._Z15matrixTransposePfS_ii,"a",@progbits
	.sectionflags	@""
	.align	4
.nv.constant0._Z15matrixTransposePfS_ii:
	.zero		920


//--------------------- .nv.constant0._Z15matrixScalarDivPffS_ii --------------------------
	.section	.nv.constant0._Z15matrixScalarDivPffS_ii,"a",@progbits
	.sectionflags	@""
	.align	4
.nv.constant0._Z15matrixScalarDivPffS_ii:
	.zero		928


//--------------------- .nv.constant0._Z16matrixScalarMultPffS_ii --------------------------
	.section	.nv.constant0._Z16matrixScalarMultPffS_ii,"a",@progbits
	.sectionflags	@""
	.align	4
.nv.constant0._Z16matrixScalarMultPffS_ii:
	.zero		928


//--------------------- .nv.constant0._Z9matrixDotPfS_S_iii --------------------------
	.section	.nv.constant0._Z9matrixDotPfS_S_iii,"a",@progbits
	.sectionflags	@""
	.align	4
.nv.constant0._Z9matrixDotPfS_S_iii:
	.zero		932


//--------------------- .nv.constant0._Z12broadcastSubPfS_S_ii --------------------------
	.section	.nv.constant0._Z12broadcastSubPfS_S_ii,"a",@progbits
	.sectionflags	@""
	.align	4
.nv.constant0._Z12broadcastSubPfS_S_ii:
	.zero		928


//--------------------- .nv.constant0._Z12broadcastAddPfS_S_ii --------------------------
	.section	.nv.constant0._Z12broadcastAddPfS_S_ii,"a",@progbits
	.sectionflags	@""
	.align	4
.nv.constant0._Z12broadcastAddPfS_S_ii:
	.zero		928


//--------------------- .nv.constant0._Z9matrixSubPfS_S_ii --------------------------
	.section	.nv.constant0._Z9matrixSubPfS_S_ii,"a",@progbits
	.sectionflags	@""
	.align	4
.nv.constant0._Z9matrixSubPfS_S_ii:
	.zero		928


//--------------------- .nv.constant0._Z9matrixAddPfS_S_ii --------------------------
	.section	.nv.constant0._Z9matrixAddPfS_S_ii,"a",@progbits
	.sectionflags	@""
	.align	4
.nv.constant0._Z9matrixAddPfS_S_ii:
	.zero		928


//--------------------- .nv.constant0._Z8diagfillPfif --------------------------
	.section	.nv.constant0._Z8diagfillPfif,"a",@progbits
	.sectionflags	@""
	.align	4
.nv.constant0._Z8diagfillPfif:
	.zero		912


//--------------------- .nv.constant0._Z4fillPffii --------------------------
	.section	.nv.constant0._Z4fillPffii,"a",@progbits
	.sectionflags	@""
	.align	4
.nv.constant0._Z4fillPffii:
	.zero		916


//--------------------- SYMBOLS --------------------------

	.type		.nv.reservedSmem.offset0,@object
	.size		.nv.reservedSmem.offset0,0x4
